// auto-generated by cutlass_sweep.gemm — config: {"arch": "sm_100", "cluster_m": 2, "cluster_n": 1, "dtype": "int8", "dtype_b": "int8", "layout": "nt", "stages": 0, "tile_k": 256, "tile_m": 256, "tile_n": 96}
#include "cutlass/cutlass.h"
#include "cutlass/gemm/collective/collective_builder.hpp"
#include "cutlass/gemm/device/gemm_universal_adapter.h"
#include "cutlass/gemm/kernel/gemm_universal.hpp"
#include "cutlass/epilogue/collective/collective_builder.hpp"

using ElemA = int8_t;
using ElemB = int8_t;
using ElemCD = int8_t;
using Acc  = int32_t;
using TileShape    = cute::Shape<cute::_256, cute::_96, cute::_256>;
using ClusterShape = cute::Shape<cute::_2, cute::_1, cute::_1>;

using CollectiveEpilogue = typename cutlass::epilogue::collective::CollectiveBuilder<
    cutlass::arch::Sm100, cutlass::arch::OpClassTensorOp,
    TileShape, ClusterShape,
    cutlass::epilogue::collective::EpilogueTileAuto,
    Acc, Acc,
    ElemCD, cutlass::layout::RowMajor, 128 / cutlass::sizeof_bits<ElemCD>::value,
    ElemCD, cutlass::layout::RowMajor, 128 / cutlass::sizeof_bits<ElemCD>::value,
    cutlass::epilogue::collective::EpilogueScheduleAuto
  >::CollectiveOp;

using CollectiveMainloop = typename cutlass::gemm::collective::CollectiveBuilder<
    cutlass::arch::Sm100, cutlass::arch::OpClassTensorOp,
    ElemA, cutlass::layout::RowMajor, 128 / cutlass::sizeof_bits<ElemA>::value,
    ElemB, cutlass::layout::ColumnMajor, 128 / cutlass::sizeof_bits<ElemB>::value,
    Acc,
    TileShape, ClusterShape,
    cutlass::gemm::collective::StageCountAutoCarveout<static_cast<int>(sizeof(typename CollectiveEpilogue::SharedStorage))>,
    cutlass::gemm::collective::KernelScheduleAuto
  >::CollectiveOp;

using GemmKernel = cutlass::gemm::kernel::GemmUniversal<
    cute::Shape<int,int,int,int>,
    CollectiveMainloop,
    CollectiveEpilogue
>;
using Gemm = cutlass::gemm::device::GemmUniversalAdapter<GemmKernel>;

// Force the device kernel symbol into the cubin without needing a host main.
auto* _anchor = &cutlass::device_kernel<GemmKernel>;


// ===== COMPILED SASS (sm_100a) =====

	.target	sm_100a

	.elftype	@"ET_EXEC"


//--------------------- .note.nv.tkinfo           --------------------------
	.section	.note.nv.tkinfo,"",@"SHT_NOTE"
	.sectionflags	@"SHF_NOTE_NV_TKINFO"
	.tkinfo
        /*0018*/ 	.word	0x00000002
        /*0030*/ 	.string	""
        /*0030*/ 	.string	"ptxas"
        /*0030*/ 	.string	"Cuda compilation tools, release 13.0, V13.0.88"
        /*0030*/ 	.string	"Build cuda_13.0.r13.0/compiler.36424714_0"
        /*0030*/ 	.string	"-arch sm_100a -m 64 "



//--------------------- .note.nv.cuinfo           --------------------------
	.section	.note.nv.cuinfo,"",@"SHT_NOTE"
	.sectionflags	@"SHF_NOTE_NV_CUINFO"
        /*0018*/ 	.short	0x0002
        /*001a*/ 	.short	0x0064
        /*001c*/ 	.short	0x0082
	.zero		2


//--------------------- .nv.info                  --------------------------
	.section	.nv.info,"",@"SHT_CUDA_INFO"
	.align	4


	//----- nvinfo : EIATTR_REGCOUNT
	.align		4
        /*0000*/ 	.byte	0x04, 0x2f
        /*0002*/ 	.short	(.L_19 - .L_18)
	.align		4
.L_18:
        /*0004*/ 	.word	index@(_ZN7cutlass13device_kernelINS_4gemm6kernel13GemmUniversalIN4cute5tupleIJiiiiEEENS1_10collective13CollectiveMmaINS1_35MainloopSm100TmaUmmaWarpSpecializedILi4ELi2ELi4ENS5_IJNS4_1CILi2EEENSA_ILi1EEESC_EEEEENS5_IJNSA_ILi256EEENSA_ILi96EEESF_EEEaNS5_IJlSC_lEEEaSI_NS4_8TiledMMAINS4_8MMA_AtomIJNS4_21SM100_MMA_S8_2x1SM_SSIaaiLi256ELi96ELNS4_4UMMA5MajorE0ELSN_0ELNSM_8SaturateE0EEEEEENS4_6LayoutINS5_IJSC_SC_SC_EEENS5_IJNSA_ILi0EEEST_ST_EEEEENS5_IJNS4_10UnderscoreESW_SW_EEEEENS4_18SM100_TMA_2SM_LOADENS4_14ComposedLayoutINS4_7SwizzleILi3ELi4ELi3EEENS4_18smem_ptr_flag_bitsILi8EEENSR_INS5_IJNSA_ILi8EEENSA_ILi128EEEEEENS5_IJS16_SC_EEEEEEEvNS4_8identityESZ_S1A_vS1B_EENS_8epilogue10collective18CollectiveEpilogueINS1D_23Sm100TmaWarpSpecializedILi1ELi1ELi96ELb0ELb0EEEJNS5_IJS16_SG_SF_EEENS5_IJNSR_IS16_SC_EENSR_ISG_SC_EEEEEaSI_aSI_NS1D_6fusion15FusionCallbacksIS1H_NS1M_17LinearCombinationIaiaiLNS_15FloatRoundStyleE2EEES1I_S1L_JEEENS4_5SM1004TMEM4LOAD26SM100_TMEM_LOAD_32dp32b32xENS4_13SM90_TMA_LOADENS10_INS11_ILi1ELi4ELi3EEES14_NSR_INS5_IJS15_NSA_ILi32EEEEEENS5_IJS1Y_SC_EEEEEEENS4_39AutoVectorizingCopyWithAssumedAlignmentILi128EEENS4_14SM90_TMA_STOREES22_S24_S24_EEEvvEEEEvNT_6ParamsE)
        /*0008*/ 	.word	0x000000fb


	//----- nvinfo : EIATTR_FRAME_SIZE
	.align		4
.L_19:
        /*000c*/ 	.byte	0x04, 0x11
        /*000e*/ 	.short	(.L_21 - .L_20)
	.align		4
.L_20:
        /*0010*/ 	.word	index@($__internal_2_$__cuda_sm10x_tcgen05_guardrail_trap_unallocated_columns_being_dealloced)
        /*0014*/ 	.word	0x00000000


	//----- nvinfo : EIATTR_FRAME_SIZE
	.align		4
.L_21:
        /*0018*/ 	.byte	0x04, 0x11
        /*001a*/ 	.short	(.L_23 - .L_22)
	.align		4
.L_22:
        /*001c*/ 	.word	index@($__internal_1_$__cuda_sm10x_tcgen05_guardrail_trap_phase_invalid_during_alloc)
        /*0020*/ 	.word	0x00000000


	//----- nvinfo : EIATTR_FRAME_SIZE
	.align		4
.L_23:
        /*0024*/ 	.byte	0x04, 0x11
        /*0026*/ 	.short	(.L_25 - .L_24)
	.align		4
.L_24:
        /*0028*/ 	.word	index@($__internal_0_$__cuda_sm10x_tcgen05_guardrail_trap_col_being_dealloced_not_returned_by_alloc)
        /*002c*/ 	.word	0x00000000


	//----- nvinfo : EIATTR_FRAME_SIZE
	.align		4
.L_25:
        /*0030*/ 	.byte	0x04, 0x11
        /*0032*/ 	.short	(.L_27 - .L_26)
	.align		4
.L_26:
        /*0034*/ 	.word	index@(_ZN7cutlass13device_kernelINS_4gemm6kernel13GemmUniversalIN4cute5tupleIJiiiiEEENS1_10collective13CollectiveMmaINS1_35MainloopSm100TmaUmmaWarpSpecializedILi4ELi2ELi4ENS5_IJNS4_1CILi2EEENSA_ILi1EEESC_EEEEENS5_IJNSA_ILi256EEENSA_ILi96EEESF_EEEaNS5_IJlSC_lEEEaSI_NS4_8TiledMMAINS4_8MMA_AtomIJNS4_21SM100_MMA_S8_2x1SM_SSIaaiLi256ELi96ELNS4_4UMMA5MajorE0ELSN_0ELNSM_8SaturateE0EEEEEENS4_6LayoutINS5_IJSC_SC_SC_EEENS5_IJNSA_ILi0EEEST_ST_EEEEENS5_IJNS4_10UnderscoreESW_SW_EEEEENS4_18SM100_TMA_2SM_LOADENS4_14ComposedLayoutINS4_7SwizzleILi3ELi4ELi3EEENS4_18smem_ptr_flag_bitsILi8EEENSR_INS5_IJNSA_ILi8EEENSA_ILi128EEEEEENS5_IJS16_SC_EEEEEEEvNS4_8identityESZ_S1A_vS1B_EENS_8epilogue10collective18CollectiveEpilogueINS1D_23Sm100TmaWarpSpecializedILi1ELi1ELi96ELb0ELb0EEEJNS5_IJS16_SG_SF_EEENS5_IJNSR_IS16_SC_EENSR_ISG_SC_EEEEEaSI_aSI_NS1D_6fusion15FusionCallbacksIS1H_NS1M_17LinearCombinationIaiaiLNS_15FloatRoundStyleE2EEES1I_S1L_JEEENS4_5SM1004TMEM4LOAD26SM100_TMEM_LOAD_32dp32b32xENS4_13SM90_TMA_LOADENS10_INS11_ILi1ELi4ELi3EEES14_NSR_INS5_IJS15_NSA_ILi32EEEEEENS5_IJS1Y_SC_EEEEEEENS4_39AutoVectorizingCopyWithAssumedAlignmentILi128EEENS4_14SM90_TMA_STOREES22_S24_S24_EEEvvEEEEvNT_6ParamsE)
        /*0038*/ 	.word	0x00000000


	//----- nvinfo : EIATTR_MIN_STACK_SIZE
	.align		4
.L_27:
        /*003c*/ 	.byte	0x04, 0x12
        /*003e*/ 	.short	(.L_29 - .L_28)
	.align		4
.L_28:
        /*0040*/ 	.word	index@(_ZN7cutlass13device_kernelINS_4gemm6kernel13GemmUniversalIN4cute5tupleIJiiiiEEENS1_10collective13CollectiveMmaINS1_35MainloopSm100TmaUmmaWarpSpecializedILi4ELi2ELi4ENS5_IJNS4_1CILi2EEENSA_ILi1EEESC_EEEEENS5_IJNSA_ILi256EEENSA_ILi96EEESF_EEEaNS5_IJlSC_lEEEaSI_NS4_8TiledMMAINS4_8MMA_AtomIJNS4_21SM100_MMA_S8_2x1SM_SSIaaiLi256ELi96ELNS4_4UMMA5MajorE0ELSN_0ELNSM_8SaturateE0EEEEEENS4_6LayoutINS5_IJSC_SC_SC_EEENS5_IJNSA_ILi0EEEST_ST_EEEEENS5_IJNS4_10UnderscoreESW_SW_EEEEENS4_18SM100_TMA_2SM_LOADENS4_14ComposedLayoutINS4_7SwizzleILi3ELi4ELi3EEENS4_18smem_ptr_flag_bitsILi8EEENSR_INS5_IJNSA_ILi8EEENSA_ILi128EEEEEENS5_IJS16_SC_EEEEEEEvNS4_8identityESZ_S1A_vS1B_EENS_8epilogue10collective18CollectiveEpilogueINS1D_23Sm100TmaWarpSpecializedILi1ELi1ELi96ELb0ELb0EEEJNS5_IJS16_SG_SF_EEENS5_IJNSR_IS16_SC_EENSR_ISG_SC_EEEEEaSI_aSI_NS1D_6fusion15FusionCallbacksIS1H_NS1M_17LinearCombinationIaiaiLNS_15FloatRoundStyleE2EEES1I_S1L_JEEENS4_5SM1004TMEM4LOAD26SM100_TMEM_LOAD_32dp32b32xENS4_13SM90_TMA_LOADENS10_INS11_ILi1ELi4ELi3EEES14_NSR_INS5_IJS15_NSA_ILi32EEEEEENS5_IJS1Y_SC_EEEEEEENS4_39AutoVectorizingCopyWithAssumedAlignmentILi128EEENS4_14SM90_TMA_STOREES22_S24_S24_EEEvvEEEEvNT_6ParamsE)
        /*0044*/ 	.word	0x00000000
.L_29:


//--------------------- .nv.compat                --------------------------
	.section	.nv.compat,"",@"SHT_CUDA_COMPAT_INFO"
	.align	4
        /*0000*/ 	.byte	0x02, 0x09, 0x01, 0x00, 0x02, 0x02, 0x03, 0x00, 0x02, 0x05, 0x06, 0x00, 0x03, 0x07, 0x01, 0x01
        /*0010*/ 	.byte	0x02, 0x03, 0x01, 0x00, 0x02, 0x06, 0x01, 0x00, 0x04, 0x0b, 0x08, 0x00, 0x01, 0x00, 0x00, 0x00
        /*0020*/ 	.byte	0x00, 0x00, 0x00, 0x00


//--------------------- .nv.info._ZN7cutlass13device_kernelINS_4gemm6kernel13GemmUniversalIN4cute5tupleIJiiiiEEENS1_10collective13CollectiveMmaINS1_35MainloopSm100TmaUmmaWarpSpecializedILi4ELi2ELi4ENS5_IJNS4_1CILi2EEENSA_ILi1EEESC_EEEEENS5_IJNSA_ILi256EEENSA_ILi96EEESF_EEEaNS5_IJlSC_lEEEaSI_NS4_8TiledMMAINS4_8MMA_AtomIJNS4_21SM100_MMA_S8_2x1SM_SSIaaiLi256ELi96ELNS4_4UMMA5MajorE0ELSN_0ELNSM_8SaturateE0EEEEEENS4_6LayoutINS5_IJSC_SC_SC_EEENS5_IJNSA_ILi0EEEST_ST_EEEEENS5_IJNS4_10UnderscoreESW_SW_EEEEENS4_18SM100_TMA_2SM_LOADENS4_14ComposedLayoutINS4_7SwizzleILi3ELi4ELi3EEENS4_18smem_ptr_flag_bitsILi8EEENSR_INS5_IJNSA_ILi8EEENSA_ILi128EEEEEENS5_IJS16_SC_EEEEEEEvNS4_8identityESZ_S1A_vS1B_EENS_8epilogue10collective18CollectiveEpilogueINS1D_23Sm100TmaWarpSpecializedILi1ELi1ELi96ELb0ELb0EEEJNS5_IJS16_SG_SF_EEENS5_IJNSR_IS16_SC_EENSR_ISG_SC_EEEEEaSI_aSI_NS1D_6fusion15FusionCallbacksIS1H_NS1M_17LinearCombinationIaiaiLNS_15FloatRoundStyleE2EEES1I_S1L_JEEENS4_5SM1004TMEM4LOAD26SM100_TMEM_LOAD_32dp32b32xENS4_13SM90_TMA_LOADENS10_INS11_ILi1ELi4ELi3EEES14_NSR_INS5_IJS15_NSA_ILi32EEEEEENS5_IJS1Y_SC_EEEEEEENS4_39AutoVectorizingCopyWithAssumedAlignmentILi128EEENS4_14SM90_TMA_STOREES22_S24_S24_EEEvvEEEEvNT_6ParamsE --------------------------
	.section	.nv.info._ZN7cutlass13device_kernelINS_4gemm6kernel13GemmUniversalIN4cute5tupleIJiiiiEEENS1_10collective13CollectiveMmaINS1_35MainloopSm100TmaUmmaWarpSpecializedILi4ELi2ELi4ENS5_IJNS4_1CILi2EEENSA_ILi1EEESC_EEEEENS5_IJNSA_ILi256EEENSA_ILi96EEESF_EEEaNS5_IJlSC_lEEEaSI_NS4_8TiledMMAINS4_8MMA_AtomIJNS4_21SM100_MMA_S8_2x1SM_SSIaaiLi256ELi96ELNS4_4UMMA5MajorE0ELSN_0ELNSM_8SaturateE0EEEEEENS4_6LayoutINS5_IJSC_SC_SC_EEENS5_IJNSA_ILi0EEEST_ST_EEEEENS5_IJNS4_10UnderscoreESW_SW_EEEEENS4_18SM100_TMA_2SM_LOADENS4_14ComposedLayoutINS4_7SwizzleILi3ELi4ELi3EEENS4_18smem_ptr_flag_bitsILi8EEENSR_INS5_IJNSA_ILi8EEENSA_ILi128EEEEEENS5_IJS16_SC_EEEEEEEvNS4_8identityESZ_S1A_vS1B_EENS_8epilogue10collective18CollectiveEpilogueINS1D_23Sm100TmaWarpSpecializedILi1ELi1ELi96ELb0ELb0EEEJNS5_IJS16_SG_SF_EEENS5_IJNSR_IS16_SC_EENSR_ISG_SC_EEEEEaSI_aSI_NS1D_6fusion15FusionCallbacksIS1H_NS1M_17LinearCombinationIaiaiLNS_15FloatRoundStyleE2EEES1I_S1L_JEEENS4_5SM1004TMEM4LOAD26SM100_TMEM_LOAD_32dp32b32xENS4_13SM90_TMA_LOADENS10_INS11_ILi1ELi4ELi3EEES14_NSR_INS5_IJS15_NSA_ILi32EEEEEENS5_IJS1Y_SC_EEEEEEENS4_39AutoVectorizingCopyWithAssumedAlignmentILi128EEENS4_14SM90_TMA_STOREES22_S24_S24_EEEvvEEEEvNT_6ParamsE,"",@"SHT_CUDA_INFO"
	.sectionflags	@""
	.align	4


	//----- nvinfo : EIATTR_CUDA_API_VERSION
	.align		4
        /*0000*/ 	.byte	0x04, 0x37
        /*0002*/ 	.short	(.L_31 - .L_30)
.L_30:
        /*0004*/ 	.word	0x00000082


	//----- nvinfo : EIATTR_KPARAM_INFO
	.align		4
.L_31:
        /*0008*/ 	.byte	0x04, 0x17
        /*000a*/ 	.short	(.L_33 - .L_32)
.L_32:
        /*000c*/ 	.word	0x00000000
        /*0010*/ 	.short	0x0000
        /*0012*/ 	.short	0x0000
        /*0014*/ 	.byte	0x00, 0xf0, 0x01, 0x20


	//----- nvinfo : EIATTR_AT_ENTRY_FRAGMENTS
	.align		4
.L_33:
        /*0018*/ 	.byte	0x04, 0x4f
        /*001a*/ 	.short	(.L_35 - .L_34)


	//   ....[0]....
.L_34:
        /*001c*/ 	.word	0x00000007


	//----- nvinfo : EIATTR_RESERVED_SMEM_USED
	.align		4
.L_35:
        /*0020*/ 	.byte	0x01, 0x41
	.zero		2


	//----- nvinfo : EIATTR_SPARSE_MMA_MASK
	.align		4
        /*0024*/ 	.byte	0x03, 0x50
        /*0026*/ 	.short	0x0000


	//----- nvinfo : EIATTR_TCGEN05_2CTA_USED
	.align		4
        /*0028*/ 	.byte	0x01, 0x52
	.zero		2


	//----- nvinfo : EIATTR_MAXREG_COUNT
	.align		4
        /*002c*/ 	.byte	0x03, 0x1b
        /*002e*/ 	.short	0x00ff


	//----- nvinfo : EIATTR_NUM_BARRIERS
	.align		4
        /*0030*/ 	.byte	0x02, 0x4c
        /*0032*/ 	.byte	0x07
	.zero		1


	//----- nvinfo : EIATTR_EXTERNS
	.align		4
        /*0034*/ 	.byte	0x04, 0x0f
        /*0036*/ 	.short	(.L_37 - .L_36)


	//   ....[0]....
	.align		4
.L_36:
        /*0038*/ 	.word	index@(__assertfail)


	//----- nvinfo : EIATTR_MERCURY_ISA_VERSION
	.align		4
.L_37:
        /*003c*/ 	.byte	0x03, 0x5f
        /*003e*/ 	.short	0x0101


	//----- nvinfo : EIATTR_INT_WARP_WIDE_INSTR_OFFSETS
	.align		4
        /*0040*/ 	.byte	0x04, 0x31
        /*0042*/ 	.short	(.L_39 - .L_38)


	//   ....[0]....
.L_38:
        /*0044*/ 	.word	0x00000cb0


	//   ....[1]....
        /*0048*/ 	.word	0x00000d50


	//   ....[2]....
        /*004c*/ 	.word	0x00002210


	//   ....[3]....
        /*0050*/ 	.word	0x000042b0


	//   ....[4]....
        /*0054*/ 	.word	0x000042d0


	//   ....[5]....
        /*0058*/ 	.word	0x00004300


	//   ....[6]....
        /*005c*/ 	.word	0x00004d30


	//   ....[7]....
        /*0060*/ 	.word	0x00004dc0


	//   ....[8]....
        /*0064*/ 	.word	0x00004df0


	//   ....[9]....
        /*0068*/ 	.word	0x00004ec0


	//----- nvinfo : EIATTR_COOP_GROUP_MASK_REGIDS
	.align		4
.L_39:
        /*006c*/ 	.byte	0x04, 0x29
        /*006e*/ 	.short	(.L_41 - .L_40)


	//   ....[0]....
.L_40:
        /*0070*/ 	.word	0xffffffff


	//   ....[1]....
        /*0074*/ 	.word	0xffffffff


	//   ....[2]....
        /*0078*/ 	.word	0xffffffff


	//   ....[3]....
        /*007c*/ 	.word	0xffffffff


	//   ....[4]....
        /*0080*/ 	.word	0xffffffff


	//   ....[5]....
        /*0084*/ 	.word	0xffffffff


	//   ....[6]....
        /*0088*/ 	.word	0xffffffff


	//   ....[7]....
        /*008c*/ 	.word	0xffffffff


	//   ....[8]....
        /*0090*/ 	.word	0xffffffff


	//   ....[9]....
        /*0094*/ 	.word	0xffffffff


	//   ....[10]....
        /*0098*/ 	.word	0xffffffff


	//   ....[11]....
        /*009c*/ 	.word	0xffffffff


	//   ....[12]....
        /*00a0*/ 	.word	0xffffffff


	//   ....[13]....
        /*00a4*/ 	.word	0xffffffff


	//----- nvinfo : EIATTR_COOP_GROUP_INSTR_OFFSETS
	.align		4
.L_41:
        /*00a8*/ 	.byte	0x04, 0x28
        /*00aa*/ 	.short	(.L_43 - .L_42)


	//   ....[0]....
.L_42:
        /*00ac*/ 	.word	0x000000c0


	//   ....[1]....
        /*00b0*/ 	.word	0x00000500


	//   ....[2]....
        /*00b4*/ 	.word	0x00000680


	//   ....[3]....
        /*00b8*/ 	.word	0x000007b0


	//   ....[4]....
        /*00bc*/ 	.word	0x000008a0


	//   ....[5]....
        /*00c0*/ 	.word	0x00000a00


	//   ....[6]....
        /*00c4*/ 	.word	0x00000b90


	//   ....[7]....
        /*00c8*/ 	.word	0x00000dd0


	//   ....[8]....
        /*00cc*/ 	.word	0x000020f0


	//   ....[9]....
        /*00d0*/ 	.word	0x00002ed0


	//   ....[10]....
        /*00d4*/ 	.word	0x000033a0


	//   ....[11]....
        /*00d8*/ 	.word	0x000033d0


	//   ....[12]....
        /*00dc*/ 	.word	0x000041c0


	//   ....[13]....
        /*00e0*/ 	.word	0x000043c0


	//----- nvinfo : EIATTR_VRC_CTA_INIT_COUNT
	.align		4
.L_43:
        /*00e4*/ 	.byte	0x02, 0x4a
        /*00e6*/ 	.byte	0x80
	.zero		1


	//----- nvinfo : EIATTR_SYSCALL_OFFSETS
	.align		4
        /*00e8*/ 	.byte	0x04, 0x46
        /*00ea*/ 	.short	(.L_45 - .L_44)


	//   ....[0]....
.L_44:
        /*00ec*/ 	.word	0x00005880


	//   ....[1]....
        /*00f0*/ 	.word	0x000059c0


	//   ....[2]....
        /*00f4*/ 	.word	0x00006200


	//   ....[3]....
        /*00f8*/ 	.word	0x00006370


	//   ....[4]....
        /*00fc*/ 	.word	0x000064e0


	//----- nvinfo : EIATTR_MBARRIER_INSTR_OFFSETS
	.align		4
.L_45:
        /*0100*/ 	.byte	0x04, 0x39
        /*0102*/ 	.short	(.L_47 - .L_46)


	//   ....[0]....
.L_46:
        /*0104*/ 	.word	0x000005f0
        /*0108*/ 	.word	0x000000ff
        /*010c*/ 	.word	0x00000000
        /*0110*/ 	.short	0x0100
        /*0112*/ 	.byte	0x05
	.zero		1


	//   ....[1]....
        /*0114*/ 	.word	0x00000600
        /*0118*/ 	.word	0x000000ff
        /*011c*/ 	.word	0x00000020
        /*0120*/ 	.short	0x0100
        /*0122*/ 	.byte	0x05
	.zero		1


	//   ....[2]....
        /*0124*/ 	.word	0x00000610
        /*0128*/ 	.word	0x000000ff
        /*012c*/ 	.word	0x00000008
        /*0130*/ 	.short	0x0100
        /*0132*/ 	.byte	0x05
	.zero		1


	//   ....[3]....
        /*0134*/ 	.word	0x00000620
        /*0138*/ 	.word	0x000000ff
        /*013c*/ 	.word	0x00000028
        /*0140*/ 	.short	0x0100
        /*0142*/ 	.byte	0x05
	.zero		1


	//   ....[4]....
        /*0144*/ 	.word	0x00000630
        /*0148*/ 	.word	0x000000ff
        /*014c*/ 	.word	0x00000010
        /*0150*/ 	.short	0x0100
        /*0152*/ 	.byte	0x05
	.zero		1


	//   ....[5]....
        /*0154*/ 	.word	0x00000640
        /*0158*/ 	.word	0x000000ff
        /*015c*/ 	.word	0x00000030
        /*0160*/ 	.short	0x0100
        /*0162*/ 	.byte	0x05
	.zero		1


	//   ....[6]....
        /*0164*/ 	.word	0x00000650
        /*0168*/ 	.word	0x000000ff
        /*016c*/ 	.word	0x00000018
        /*0170*/ 	.short	0x0100
        /*0172*/ 	.byte	0x05
	.zero		1


	//   ....[7]....
        /*0174*/ 	.word	0x00000660
        /*0178*/ 	.word	0x000000ff
        /*017c*/ 	.word	0x00000038
        /*0180*/ 	.short	0x0100
        /*0182*/ 	.byte	0x05
	.zero		1


	//   ....[8]....
        /*0184*/ 	.word	0x00000780
        /*0188*/ 	.word	0x000000ff
        /*018c*/ 	.word	0x00000040
        /*0190*/ 	.short	0x0100
        /*0192*/ 	.byte	0x06
	.zero		1


	//   ....[9]....
        /*0194*/ 	.word	0x00000790
        /*0198*/ 	.word	0x000000ff
        /*019c*/ 	.word	0x00000048
        /*01a0*/ 	.short	0x0100
        /*01a2*/ 	.byte	0x06
	.zero		1


	//   ....[10]....
        /*01a4*/ 	.word	0x00000870
        /*01a8*/ 	.word	0x000000ff
        /*01ac*/ 	.word	0x00000050
        /*01b0*/ 	.short	0x0100
        /*01b2*/ 	.byte	0x05
	.zero		1


	//   ....[11]....
        /*01b4*/ 	.word	0x00000880
        /*01b8*/ 	.word	0x000000ff
        /*01bc*/ 	.word	0x00000058
        /*01c0*/ 	.short	0x0100
        /*01c2*/ 	.byte	0x05
	.zero		1


	//   ....[12]....
        /*01c4*/ 	.word	0x000009b0
        /*01c8*/ 	.word	0x000000ff
        /*01cc*/ 	.word	0x00000060
        /*01d0*/ 	.short	0x0100
        /*01d2*/ 	.byte	0x05
	.zero		1


	//   ....[13]....
        /*01d4*/ 	.word	0x000009c0
        /*01d8*/ 	.word	0x000000ff
        /*01dc*/ 	.word	0x00000070
        /*01e0*/ 	.short	0x0100
        /*01e2*/ 	.byte	0x05
	.zero		1


	//   ....[14]....
        /*01e4*/ 	.word	0x000009d0
        /*01e8*/ 	.word	0x000000ff
        /*01ec*/ 	.word	0x00000068
        /*01f0*/ 	.short	0x0100
        /*01f2*/ 	.byte	0x05
	.zero		1


	//   ....[15]....
        /*01f4*/ 	.word	0x000009e0
        /*01f8*/ 	.word	0x000000ff
        /*01fc*/ 	.word	0x00000078
        /*0200*/ 	.short	0x0100
        /*0202*/ 	.byte	0x05
	.zero		1


	//   ....[16]....
        /*0204*/ 	.word	0x00000b00
        /*0208*/ 	.word	0x000000ff
        /*020c*/ 	.word	0x00000080
        /*0210*/ 	.short	0x0100
        /*0212*/ 	.byte	0x06
	.zero		1


	//   ....[17]....
        /*0214*/ 	.word	0x00000b10
        /*0218*/ 	.word	0x000000ff
        /*021c*/ 	.word	0x000000a0
        /*0220*/ 	.short	0x0100
        /*0222*/ 	.byte	0x06
	.zero		1


	//   ....[18]....
        /*0224*/ 	.word	0x00000b20
        /*0228*/ 	.word	0x000000ff
        /*022c*/ 	.word	0x00000088
        /*0230*/ 	.short	0x0100
        /*0232*/ 	.byte	0x06
	.zero		1


	//   ....[19]....
        /*0234*/ 	.word	0x00000b30
        /*0238*/ 	.word	0x000000ff
        /*023c*/ 	.word	0x000000a8
        /*0240*/ 	.short	0x0100
        /*0242*/ 	.byte	0x06
	.zero		1


	//   ....[20]....
        /*0244*/ 	.word	0x00000b40
        /*0248*/ 	.word	0x000000ff
        /*024c*/ 	.word	0x00000090
        /*0250*/ 	.short	0x0100
        /*0252*/ 	.byte	0x06
	.zero		1


	//   ....[21]....
        /*0254*/ 	.word	0x00000b50
        /*0258*/ 	.word	0x000000ff
        /*025c*/ 	.word	0x000000b0
        /*0260*/ 	.short	0x0100
        /*0262*/ 	.byte	0x06
	.zero		1


	//   ....[22]....
        /*0264*/ 	.word	0x00000b60
        /*0268*/ 	.word	0x000000ff
        /*026c*/ 	.word	0x00000098
        /*0270*/ 	.short	0x0100
        /*0272*/ 	.byte	0x06
	.zero		1


	//   ....[23]....
        /*0274*/ 	.word	0x00000b70
        /*0278*/ 	.word	0x000000ff
        /*027c*/ 	.word	0x000000b8
        /*0280*/ 	.short	0x0100
        /*0282*/ 	.byte	0x06
	.zero		1


	//   ....[24]....
        /*0284*/ 	.word	0x00000c60
        /*0288*/ 	.word	0x000000ff
        /*028c*/ 	.word	0x000000c0
        /*0290*/ 	.short	0x0100
        /*0292*/ 	.byte	0x05
	.zero		1


	//   ....[25]....
        /*0294*/ 	.word	0x00000c70
        /*0298*/ 	.word	0x000000ff
        /*029c*/ 	.word	0x000000d0
        /*02a0*/ 	.short	0x0100
        /*02a2*/ 	.byte	0x05
	.zero		1


	//   ....[26]....
        /*02a4*/ 	.word	0x00000c80
        /*02a8*/ 	.word	0x000000ff
        /*02ac*/ 	.word	0x000000c8
        /*02b0*/ 	.short	0x0100
        /*02b2*/ 	.byte	0x05
	.zero		1


	//   ....[27]....
        /*02b4*/ 	.word	0x00000c90
        /*02b8*/ 	.word	0x000000ff
        /*02bc*/ 	.word	0x000000d8
        /*02c0*/ 	.short	0x0100
        /*02c2*/ 	.byte	0x05
	.zero		1


	//   ....[28]....
        /*02c4*/ 	.word	0x00000d80
        /*02c8*/ 	.word	0x000000ff
        /*02cc*/ 	.word	0x000000e0
        /*02d0*/ 	.short	0x0100
        /*02d2*/ 	.byte	0x04
	.zero		1


	//   ....[29]....
        /*02d4*/ 	.word	0x00001790
        /*02d8*/ 	.word	0x00000003
        /*02dc*/ 	.word	0x000000d0
        /*02e0*/ 	.short	0x010a
        /*02e2*/ 	.byte	0xff
	.zero		1


	//   ....[30]....
        /*02e4*/ 	.word	0x000017c0
        /*02e8*/ 	.word	0x00000003
        /*02ec*/ 	.word	0x000000c0
        /*02f0*/ 	.short	0x0101
        /*02f2*/ 	.byte	0xff
	.zero		1


	//   ....[31]....
        /*02f4*/ 	.word	0x000018d0
        /*02f8*/ 	.word	0x000000ff
        /*02fc*/ 	.word	0x00000020
        /*0300*/ 	.short	0x010a
        /*0302*/ 	.byte	0x05
	.zero		1


	//   ....[32]....
        /*0304*/ 	.word	0x00001990
        /*0308*/ 	.word	0x000000ff
        /*030c*/ 	.word	0x00000020
        /*0310*/ 	.short	0x010a
        /*0312*/ 	.byte	0x21
	.zero		1


	//   ....[33]....
        /*0314*/ 	.word	0x00001b40
        /*0318*/ 	.word	0x000000ff
        /*031c*/ 	.word	0x00000020
        /*0320*/ 	.short	0x010a
        /*0322*/ 	.byte	0x08
	.zero		1


	//   ....[34]....
        /*0324*/ 	.word	0x00001d00
        /*0328*/ 	.word	0x000000ff
        /*032c*/ 	.word	0x00000058
        /*0330*/ 	.short	0x0101
        /*0332*/ 	.byte	0x04
	.zero		1


	//   ....[35]....
        /*0334*/ 	.word	0x00001d20
        /*0338*/ 	.word	0x000000ff
        /*033c*/ 	.word	0x00000020
        /*0340*/ 	.short	0x010a
        /*0342*/ 	.byte	0x05
	.zero		1


	//   ....[36]....
        /*0344*/ 	.word	0x00001da0
        /*0348*/ 	.word	0x000000ff
        /*034c*/ 	.word	0x00000020
        /*0350*/ 	.short	0x010a
        /*0352*/ 	.byte	0x21
	.zero		1


	//   ....[37]....
        /*0354*/ 	.word	0x00001f30
        /*0358*/ 	.word	0x000000ff
        /*035c*/ 	.word	0x00000020
        /*0360*/ 	.short	0x010a
        /*0362*/ 	.byte	0x08
	.zero		1


	//   ....[38]....
        /*0364*/ 	.word	0x00002120
        /*0368*/ 	.word	0x00000002
        /*036c*/ 	.word	0x00000060
        /*0370*/ 	.short	0x010a
        /*0372*/ 	.byte	0xff
	.zero		1


	//   ....[39]....
        /*0374*/ 	.word	0x000021e0
        /*0378*/ 	.word	0x00000002
        /*037c*/ 	.word	0x00000000
        /*0380*/ 	.short	0x0101
        /*0382*/ 	.byte	0xff
	.zero		1


	//   ....[40]....
        /*0384*/ 	.word	0x00002740
        /*0388*/ 	.word	0x000000ff
        /*038c*/ 	.word	0x00000000
        /*0390*/ 	.short	0x010a
        /*0392*/ 	.byte	0x05
	.zero		1


	//   ....[41]....
        /*0394*/ 	.word	0x000027d0
        /*0398*/ 	.word	0x000000ff
        /*039c*/ 	.word	0x00000000
        /*03a0*/ 	.short	0x010a
        /*03a2*/ 	.byte	0x05
	.zero		1


	//   ....[42]....
        /*03a4*/ 	.word	0x00002860
        /*03a8*/ 	.word	0x000000ff
        /*03ac*/ 	.word	0x00000000
        /*03b0*/ 	.short	0x010a
        /*03b2*/ 	.byte	0x05
	.zero		1


	//   ....[43]....
        /*03b4*/ 	.word	0x00002900
        /*03b8*/ 	.word	0x00000000
        /*03bc*/ 	.word	0x00000000
        /*03c0*/ 	.short	0x010a
        /*03c2*/ 	.byte	0xff
	.zero		1


	//   ....[44]....
        /*03c4*/ 	.word	0x00002a30
        /*03c8*/ 	.word	0x00000000
        /*03cc*/ 	.word	0x000000c0
        /*03d0*/ 	.short	0x010a
        /*03d2*/ 	.byte	0xff
	.zero		1


	//   ....[45]....
        /*03d4*/ 	.word	0x00002aa0
        /*03d8*/ 	.word	0x00000004
        /*03dc*/ 	.word	0x00000000
        /*03e0*/ 	.short	0x0101
        /*03e2*/ 	.byte	0xff
	.zero		1


	//   ....[46]....
        /*03e4*/ 	.word	0x00002ac0
        /*03e8*/ 	.word	0x000000ff
        /*03ec*/ 	.word	0x00000070
        /*03f0*/ 	.short	0x010a
        /*03f2*/ 	.byte	0x05
	.zero		1


	//   ....[47]....
        /*03f4*/ 	.word	0x00002be0
        /*03f8*/ 	.word	0x00000000
        /*03fc*/ 	.word	0x00000060
        /*0400*/ 	.short	0x010a
        /*0402*/ 	.byte	0xff
	.zero		1


	//   ....[48]....
        /*0404*/ 	.word	0x00002ce0
        /*0408*/ 	.word	0x00000000
        /*040c*/ 	.word	0x00000000
        /*0410*/ 	.short	0x0101
        /*0412*/ 	.byte	0xff
	.zero		1


	//   ....[49]....
        /*0414*/ 	.word	0x00002d70
        /*0418*/ 	.word	0x000000ff
        /*041c*/ 	.word	0x00000070
        /*0420*/ 	.short	0x0106
        /*0422*/ 	.byte	0x05
	.zero		1


	//   ....[50]....
        /*0424*/ 	.word	0x00002d90
        /*0428*/ 	.word	0x000000ff
        /*042c*/ 	.word	0x00000070
        /*0430*/ 	.short	0x010a
        /*0432*/ 	.byte	0x05
	.zero		1


	//   ....[51]....
        /*0434*/ 	.word	0x00002e20
        /*0438*/ 	.word	0x000000ff
        /*043c*/ 	.word	0x00000070
        /*0440*/ 	.short	0x0106
        /*0442*/ 	.byte	0x04
	.zero		1


	//   ....[52]....
        /*0444*/ 	.word	0x00002e60
        /*0448*/ 	.word	0x00000000
        /*044c*/ 	.word	0x00000070
        /*0450*/ 	.short	0x010a
        /*0452*/ 	.byte	0xff
	.zero		1


	//   ....[53]....
        /*0454*/ 	.word	0x000030a0
        /*0458*/ 	.word	0x000000ff
        /*045c*/ 	.word	0x00000008
        /*0460*/ 	.short	0x010a
        /*0462*/ 	.byte	0x04
	.zero		1


	//   ....[54]....
        /*0464*/ 	.word	0x000030c0
        /*0468*/ 	.word	0x000000ff
        /*046c*/ 	.word	0x00000008
        /*0470*/ 	.short	0x010a
        /*0472*/ 	.byte	0x04
	.zero		1


	//   ....[55]....
        /*0474*/ 	.word	0x00003250
        /*0478*/ 	.word	0x000000ff
        /*047c*/ 	.word	0x00000008
        /*0480*/ 	.short	0x010a
        /*0482*/ 	.byte	0x04
	.zero		1


	//   ....[56]....
        /*0484*/ 	.word	0x00003270
        /*0488*/ 	.word	0x000000ff
        /*048c*/ 	.word	0x00000008
        /*0490*/ 	.short	0x010a
        /*0492*/ 	.byte	0x04
	.zero		1


	//   ....[57]....
        /*0494*/ 	.word	0x00003330
        /*0498*/ 	.word	0x000000ff
        /*049c*/ 	.word	0x00000000
        /*04a0*/ 	.short	0x0101
        /*04a2*/ 	.byte	0x05
	.zero		1


	//   ....[58]....
        /*04a4*/ 	.word	0x000036f0
        /*04a8*/ 	.word	0x00000000
        /*04ac*/ 	.word	0x00000060
        /*04b0*/ 	.short	0x010a
        /*04b2*/ 	.byte	0xff
	.zero		1


	//   ....[59]....
        /*04b4*/ 	.word	0x000037b0
        /*04b8*/ 	.word	0x00000000
        /*04bc*/ 	.word	0x00000000
        /*04c0*/ 	.short	0x0101
        /*04c2*/ 	.byte	0xff
	.zero		1


	//   ....[60]....
        /*04c4*/ 	.word	0x00003870
        /*04c8*/ 	.word	0x000000ff
        /*04cc*/ 	.word	0x00000000
        /*04d0*/ 	.short	0x010a
        /*04d2*/ 	.byte	0x05
	.zero		1


	//   ....[61]....
        /*04d4*/ 	.word	0x00003880
        /*04d8*/ 	.word	0x000000ff
        /*04dc*/ 	.word	0x000000a0
        /*04e0*/ 	.short	0x010a
        /*04e2*/ 	.byte	0x13
	.zero		1


	//   ....[62]....
        /*04e4*/ 	.word	0x00003930
        /*04e8*/ 	.word	0x000000ff
        /*04ec*/ 	.word	0x00000000
        /*04f0*/ 	.short	0x010a
        /*04f2*/ 	.byte	0x1a
	.zero		1


	//   ....[63]....
        /*04f4*/ 	.word	0x00003a60
        /*04f8*/ 	.word	0x000000ff
        /*04fc*/ 	.word	0x00000000
        /*0500*/ 	.short	0x010a
        /*0502*/ 	.byte	0x1b
	.zero		1


	//   ....[64]....
        /*0504*/ 	.word	0x00003ea0
        /*0508*/ 	.word	0x000000ff
        /*050c*/ 	.word	0x00000000
        /*0510*/ 	.short	0x010a
        /*0512*/ 	.byte	0x06
	.zero		1


	//   ....[65]....
        /*0514*/ 	.word	0x00003f30
        /*0518*/ 	.word	0x000000ff
        /*051c*/ 	.word	0x00000000
        /*0520*/ 	.short	0x010a
        /*0522*/ 	.byte	0x06
	.zero		1


	//   ....[66]....
        /*0524*/ 	.word	0x00003fc0
        /*0528*/ 	.word	0x000000ff
        /*052c*/ 	.word	0x00000000
        /*0530*/ 	.short	0x010a
        /*0532*/ 	.byte	0x06
	.zero		1


	//   ....[67]....
        /*0534*/ 	.word	0x00004060
        /*0538*/ 	.word	0x00000000
        /*053c*/ 	.word	0x00000000
        /*0540*/ 	.short	0x010a
        /*0542*/ 	.byte	0xff
	.zero		1


	//   ....[68]....
        /*0544*/ 	.word	0x000040a0
        /*0548*/ 	.word	0x00000000
        /*054c*/ 	.word	0x00000000
        /*0550*/ 	.short	0x010a
        /*0552*/ 	.byte	0xff
	.zero		1


	//   ....[69]....
        /*0554*/ 	.word	0x00004110
        /*0558*/ 	.word	0x000000ff
        /*055c*/ 	.word	0x00000000
        /*0560*/ 	.short	0x0101
        /*0562*/ 	.byte	0x05
	.zero		1


	//   ....[70]....
        /*0564*/ 	.word	0x00004150
        /*0568*/ 	.word	0x000000ff
        /*056c*/ 	.word	0x000000e0
        /*0570*/ 	.short	0x010a
        /*0572*/ 	.byte	0x0b
	.zero		1


	//   ....[71]....
        /*0574*/ 	.word	0x000041b0
        /*0578*/ 	.word	0x000000ff
        /*057c*/ 	.word	0x00000000
        /*0580*/ 	.short	0x0101
        /*0582*/ 	.byte	0x05
	.zero		1


	//   ....[72]....
        /*0584*/ 	.word	0x000045b0
        /*0588*/ 	.word	0x00000000
        /*058c*/ 	.word	0x00000060
        /*0590*/ 	.short	0x010a
        /*0592*/ 	.byte	0xff
	.zero		1


	//   ....[73]....
        /*0594*/ 	.word	0x000046a0
        /*0598*/ 	.word	0x00000000
        /*059c*/ 	.word	0x00000000
        /*05a0*/ 	.short	0x0101
        /*05a2*/ 	.byte	0xff
	.zero		1


	//   ....[74]....
        /*05a4*/ 	.word	0x000049c0
        /*05a8*/ 	.word	0x000000ff
        /*05ac*/ 	.word	0x00000058
        /*05b0*/ 	.short	0x010a
        /*05b2*/ 	.byte	0x06
	.zero		1


	//   ....[75]....
        /*05b4*/ 	.word	0x00004b40
        /*05b8*/ 	.word	0x000000ff
        /*05bc*/ 	.word	0x00000048
        /*05c0*/ 	.short	0x010a
        /*05c2*/ 	.byte	0x06
	.zero		1


	//   ....[76]....
        /*05c4*/ 	.word	0x00004f40
        /*05c8*/ 	.word	0x000000ff
        /*05cc*/ 	.word	0x00000040
        /*05d0*/ 	.short	0x010b
        /*05d2*/ 	.byte	0x06
	.zero		1


	//   ....[77]....
        /*05d4*/ 	.word	0x00004f60
        /*05d8*/ 	.word	0x000000ff
        /*05dc*/ 	.word	0x00000000
        /*05e0*/ 	.short	0x0101
        /*05e2*/ 	.byte	0x25
	.zero		1


	//   ....[78]....
        /*05e4*/ 	.word	0x00004fa0
        /*05e8*/ 	.word	0x00000000
        /*05ec*/ 	.word	0x00000048
        /*05f0*/ 	.short	0x010a
        /*05f2*/ 	.byte	0xff
	.zero		1


	//   ....[79]....
        /*05f4*/ 	.word	0x00005290
        /*05f8*/ 	.word	0x00000000
        /*05fc*/ 	.word	0x00000060
        /*0600*/ 	.short	0x010a
        /*0602*/ 	.byte	0xff
	.zero		1


	//   ....[80]....
        /*0604*/ 	.word	0x000053a0
        /*0608*/ 	.word	0x00000000
        /*060c*/ 	.word	0x00000000
        /*0610*/ 	.short	0x0101
        /*0612*/ 	.byte	0xff
	.zero		1


	//   ....[81]....
        /*0614*/ 	.word	0x00005d70
        /*0618*/ 	.word	0x000000ff
        /*061c*/ 	.word	0x00000040
        /*0620*/ 	.short	0x010a
        /*0622*/ 	.byte	0x2b
	.zero		1


	//   ....[82]....
        /*0624*/ 	.word	0x00005d80
        /*0628*/ 	.word	0x000000dc
        /*062c*/ 	.word	0x00000080
        /*0630*/ 	.short	0x010a
        /*0632*/ 	.byte	0xff
	.zero		1


	//   ....[83]....
        /*0634*/ 	.word	0x00005f50
        /*0638*/ 	.word	0x000000ff
        /*063c*/ 	.word	0x00000040
        /*0640*/ 	.short	0x010a
        /*0642*/ 	.byte	0x2b
	.zero		1


	//   ....[84]....
        /*0644*/ 	.word	0x00006070
        /*0648*/ 	.word	0x000000ff
        /*064c*/ 	.word	0x00000000
        /*0650*/ 	.short	0x0101
        /*0652*/ 	.byte	0x04
	.zero		1


	//   ....[85]....
        /*0654*/ 	.word	0x000060e0
        /*0658*/ 	.word	0x000000dc
        /*065c*/ 	.word	0x00000080
        /*0660*/ 	.short	0x010a
        /*0662*/ 	.byte	0xff
	.zero		1


	//   ....[86]....
        /*0664*/ 	.word	0x000070d0
        /*0668*/ 	.word	0x000000dc
        /*066c*/ 	.word	0x00000000
        /*0670*/ 	.short	0x0101
        /*0672*/ 	.byte	0xff
	.zero		1


	//   ....[87]....
        /*0674*/ 	.word	0x00008250
        /*0678*/ 	.word	0x00000003
        /*067c*/ 	.word	0x000000d0
        /*0680*/ 	.short	0x010a
        /*0682*/ 	.byte	0xff
	.zero		1


	//   ....[88]....
        /*0684*/ 	.word	0x000082b0
        /*0688*/ 	.word	0x00000002
        /*068c*/ 	.word	0x00000020
        /*0690*/ 	.short	0x010a
        /*0692*/ 	.byte	0xff
	.zero		1


	//   ....[89]....
        /*0694*/ 	.word	0x00008310
        /*0698*/ 	.word	0x00000002
        /*069c*/ 	.word	0x00000020
        /*06a0*/ 	.short	0x010a
        /*06a2*/ 	.byte	0xff
	.zero		1


	//   ....[90]....
        /*06a4*/ 	.word	0x00008360
        /*06a8*/ 	.word	0x00000002
        /*06ac*/ 	.word	0x00000060
        /*06b0*/ 	.short	0x010a
        /*06b2*/ 	.byte	0xff
	.zero		1


	//   ....[91]....
        /*06b4*/ 	.word	0x000083c0
        /*06b8*/ 	.word	0x00000000
        /*06bc*/ 	.word	0x00000000
        /*06c0*/ 	.short	0x010a
        /*06c2*/ 	.byte	0xff
	.zero		1


	//   ....[92]....
        /*06c4*/ 	.word	0x00008420
        /*06c8*/ 	.word	0x00000000
        /*06cc*/ 	.word	0x00000000
        /*06d0*/ 	.short	0x010a
        /*06d2*/ 	.byte	0xff
	.zero		1


	//   ....[93]....
        /*06d4*/ 	.word	0x00008480
        /*06d8*/ 	.word	0x00000000
        /*06dc*/ 	.word	0x00000000
        /*06e0*/ 	.short	0x010a
        /*06e2*/ 	.byte	0xff
	.zero		1


	//   ....[94]....
        /*06e4*/ 	.word	0x000084d0
        /*06e8*/ 	.word	0x00000000
        /*06ec*/ 	.word	0x000000c0
        /*06f0*/ 	.short	0x010a
        /*06f2*/ 	.byte	0xff
	.zero		1


	//   ....[95]....
        /*06f4*/ 	.word	0x00008530
        /*06f8*/ 	.word	0x00000000
        /*06fc*/ 	.word	0x00000070
        /*0700*/ 	.short	0x010a
        /*0702*/ 	.byte	0xff
	.zero		1


	//   ....[96]....
        /*0704*/ 	.word	0x00008580
        /*0708*/ 	.word	0x00000000
        /*070c*/ 	.word	0x00000060
        /*0710*/ 	.short	0x010a
        /*0712*/ 	.byte	0xff
	.zero		1


	//   ....[97]....
        /*0714*/ 	.word	0x000085e0
        /*0718*/ 	.word	0x00000000
        /*071c*/ 	.word	0x00000070
        /*0720*/ 	.short	0x010a
        /*0722*/ 	.byte	0xff
	.zero		1


	//   ....[98]....
        /*0724*/ 	.word	0x00008640
        /*0728*/ 	.word	0x00000004
        /*072c*/ 	.word	0x00000008
        /*0730*/ 	.short	0x010a
        /*0732*/ 	.byte	0xff
	.zero		1


	//   ....[99]....
        /*0734*/ 	.word	0x00008720
        /*0738*/ 	.word	0x00000002
        /*073c*/ 	.word	0x00000008
        /*0740*/ 	.short	0x010a
        /*0742*/ 	.byte	0xff
	.zero		1


	//   ....[100]....
        /*0744*/ 	.word	0x00008770
        /*0748*/ 	.word	0x00000000
        /*074c*/ 	.word	0x00000060
        /*0750*/ 	.short	0x010a
        /*0752*/ 	.byte	0xff
	.zero		1


	//   ....[101]....
        /*0754*/ 	.word	0x000087d0
        /*0758*/ 	.word	0x00000000
        /*075c*/ 	.word	0x000000a0
        /*0760*/ 	.short	0x010a
        /*0762*/ 	.byte	0xff
	.zero		1


	//   ....[102]....
        /*0764*/ 	.word	0x00008830
        /*0768*/ 	.word	0x00000000
        /*076c*/ 	.word	0x00000000
        /*0770*/ 	.short	0x010a
        /*0772*/ 	.byte	0xff
	.zero		1


	//   ....[103]....
        /*0774*/ 	.word	0x00008890
        /*0778*/ 	.word	0x00000000
        /*077c*/ 	.word	0x00000000
        /*0780*/ 	.short	0x010a
        /*0782*/ 	.byte	0xff
	.zero		1


	//   ....[104]....
        /*0784*/ 	.word	0x000088f0
        /*0788*/ 	.word	0x00000000
        /*078c*/ 	.word	0x00000000
        /*0790*/ 	.short	0x010a
        /*0792*/ 	.byte	0xff
	.zero		1


	//   ....[105]....
        /*0794*/ 	.word	0x00008950
        /*0798*/ 	.word	0x00000000
        /*079c*/ 	.word	0x00000000
        /*07a0*/ 	.short	0x010a
        /*07a2*/ 	.byte	0xff
	.zero		1


	//   ....[106]....
        /*07a4*/ 	.word	0x000089b0
        /*07a8*/ 	.word	0x00000000
        /*07ac*/ 	.word	0x000000e0
        /*07b0*/ 	.short	0x010a
        /*07b2*/ 	.byte	0xff
	.zero		1


	//   ....[107]....
        /*07b4*/ 	.word	0x00008a00
        /*07b8*/ 	.word	0x00000000
        /*07bc*/ 	.word	0x00000060
        /*07c0*/ 	.short	0x010a
        /*07c2*/ 	.byte	0xff
	.zero		1


	//   ....[108]....
        /*07c4*/ 	.word	0x00008a60
        /*07c8*/ 	.word	0x00000000
        /*07cc*/ 	.word	0x00000058
        /*07d0*/ 	.short	0x010a
        /*07d2*/ 	.byte	0xff
	.zero		1


	//   ....[109]....
        /*07d4*/ 	.word	0x00008ac0
        /*07d8*/ 	.word	0x00000003
        /*07dc*/ 	.word	0x00000048
        /*07e0*/ 	.short	0x010a
        /*07e2*/ 	.byte	0xff
	.zero		1


	//   ....[110]....
        /*07e4*/ 	.word	0x00008b10
        /*07e8*/ 	.word	0x00000000
        /*07ec*/ 	.word	0x00000060
        /*07f0*/ 	.short	0x010a
        /*07f2*/ 	.byte	0xff
	.zero		1


	//   ....[111]....
        /*07f4*/ 	.word	0x00008b70
        /*07f8*/ 	.word	0x00000000
        /*07fc*/ 	.word	0x00000040
        /*0800*/ 	.short	0x010a
        /*0802*/ 	.byte	0xff
	.zero		1


	//   ....[112]....
        /*0804*/ 	.word	0x00008bc0
        /*0808*/ 	.word	0x000000dc
        /*080c*/ 	.word	0x00000080
        /*0810*/ 	.short	0x010a
        /*0812*/ 	.byte	0xff
	.zero		1


	//----- nvinfo : EIATTR_NUM_MBARRIERS
	.align		4
.L_47:
        /*0814*/ 	.byte	0x03, 0x38
        /*0816*/ 	.short	0x001d


	//----- nvinfo : EIATTR_EXIT_INSTR_OFFSETS
	.align		4
        /*0818*/ 	.byte	0x04, 0x1c
        /*081a*/ 	.short	(.L_49 - .L_48)


	//   ....[0]....
.L_48:
        /*081c*/ 	.word	0x00002930


	//   ....[1]....
        /*0820*/ 	.word	0x00002e30


	//   ....[2]....
        /*0824*/ 	.word	0x00002e90


	//   ....[3]....
        /*0828*/ 	.word	0x000043d0


	//   ....[4]....
        /*082c*/ 	.word	0x00004fd0


	//   ....[5]....
        /*0830*/ 	.word	0x00005010


	//   ....[6]....
        /*0834*/ 	.word	0x00008240


	//----- nvinfo : EIATTR_MAX_THREADS
	.align		4
.L_49:
        /*0838*/ 	.byte	0x04, 0x05
        /*083a*/ 	.short	(.L_51 - .L_50)
.L_50:
        /*083c*/ 	.word	0x00000100
        /*0840*/ 	.word	0x00000001
        /*0844*/ 	.word	0x00000001


	//----- nvinfo : EIATTR_CRS_STACK_SIZE
	.align		4
.L_51:
        /*0848*/ 	.byte	0x04, 0x1e
        /*084a*/ 	.short	(.L_53 - .L_52)
.L_52:
        /*084c*/ 	.word	0x00000000


	//----- nvinfo : EIATTR_CBANK_PARAM_SIZE
	.align		4
.L_53:
        /*0850*/ 	.byte	0x03, 0x19
        /*0852*/ 	.short	0x0800


	//----- nvinfo : EIATTR_PARAM_CBANK
	.align		4
        /*0854*/ 	.byte	0x04, 0x0a
        /*0856*/ 	.short	(.L_55 - .L_54)
	.align		4
.L_54:
        /*0858*/ 	.word	index@(.nv.constant0._ZN7cutlass13device_kernelINS_4gemm6kernel13GemmUniversalIN4cute5tupleIJiiiiEEENS1_10collective13CollectiveMmaINS1_35MainloopSm100TmaUmmaWarpSpecializedILi4ELi2ELi4ENS5_IJNS4_1CILi2EEENSA_ILi1EEESC_EEEEENS5_IJNSA_ILi256EEENSA_ILi96EEESF_EEEaNS5_IJlSC_lEEEaSI_NS4_8TiledMMAINS4_8MMA_AtomIJNS4_21SM100_MMA_S8_2x1SM_SSIaaiLi256ELi96ELNS4_4UMMA5MajorE0ELSN_0ELNSM_8SaturateE0EEEEEENS4_6LayoutINS5_IJSC_SC_SC_EEENS5_IJNSA_ILi0EEEST_ST_EEEEENS5_IJNS4_10UnderscoreESW_SW_EEEEENS4_18SM100_TMA_2SM_LOADENS4_14ComposedLayoutINS4_7SwizzleILi3ELi4ELi3EEENS4_18smem_ptr_flag_bitsILi8EEENSR_INS5_IJNSA_ILi8EEENSA_ILi128EEEEEENS5_IJS16_SC_EEEEEEEvNS4_8identityESZ_S1A_vS1B_EENS_8epilogue10collective18CollectiveEpilogueINS1D_23Sm100TmaWarpSpecializedILi1ELi1ELi96ELb0ELb0EEEJNS5_IJS16_SG_SF_EEENS5_IJNSR_IS16_SC_EENSR_ISG_SC_EEEEEaSI_aSI_NS1D_6fusion15FusionCallbacksIS1H_NS1M_17LinearCombinationIaiaiLNS_15FloatRoundStyleE2EEES1I_S1L_JEEENS4_5SM1004TMEM4LOAD26SM100_TMEM_LOAD_32dp32b32xENS4_13SM90_TMA_LOADENS10_INS11_ILi1ELi4ELi3EEES14_NSR_INS5_IJS15_NSA_ILi32EEEEEENS5_IJS1Y_SC_EEEEEEENS4_39AutoVectorizingCopyWithAssumedAlignmentILi128EEENS4_14SM90_TMA_STOREES22_S24_S24_EEEvvEEEEvNT_6ParamsE)
        /*085c*/ 	.short	0x0380
        /*085e*/ 	.short	0x0800


	//----- nvinfo : EIATTR_SW_WAR
	.align		4
.L_55:
        /*0860*/ 	.byte	0x04, 0x36
        /*0862*/ 	.short	(.L_57 - .L_56)
.L_56:
        /*0864*/ 	.word	0x00000008
.L_57:


//--------------------- .nv.callgraph             --------------------------
	.section	.nv.callgraph,"",@"SHT_CUDA_CALLGRAPH"
	.align	4
	.sectionentsize	8
	.align		4
        /*0000*/ 	.word	0x00000000
	.align		4
        /*0004*/ 	.word	0xffffffff
	.align		4
        /*0008*/ 	.word	index@(_ZN7cutlass13device_kernelINS_4gemm6kernel13GemmUniversalIN4cute5tupleIJiiiiEEENS1_10collective13CollectiveMmaINS1_35MainloopSm100TmaUmmaWarpSpecializedILi4ELi2ELi4ENS5_IJNS4_1CILi2EEENSA_ILi1EEESC_EEEEENS5_IJNSA_ILi256EEENSA_ILi96EEESF_EEEaNS5_IJlSC_lEEEaSI_NS4_8TiledMMAINS4_8MMA_AtomIJNS4_21SM100_MMA_S8_2x1SM_SSIaaiLi256ELi96ELNS4_4UMMA5MajorE0ELSN_0ELNSM_8SaturateE0EEEEEENS4_6LayoutINS5_IJSC_SC_SC_EEENS5_IJNSA_ILi0EEEST_ST_EEEEENS5_IJNS4_10UnderscoreESW_SW_EEEEENS4_18SM100_TMA_2SM_LOADENS4_14ComposedLayoutINS4_7SwizzleILi3ELi4ELi3EEENS4_18smem_ptr_flag_bitsILi8EEENSR_INS5_IJNSA_ILi8EEENSA_ILi128EEEEEENS5_IJS16_SC_EEEEEEEvNS4_8identityESZ_S1A_vS1B_EENS_8epilogue10collective18CollectiveEpilogueINS1D_23Sm100TmaWarpSpecializedILi1ELi1ELi96ELb0ELb0EEEJNS5_IJS16_SG_SF_EEENS5_IJNSR_IS16_SC_EENSR_ISG_SC_EEEEEaSI_aSI_NS1D_6fusion15FusionCallbacksIS1H_NS1M_17LinearCombinationIaiaiLNS_15FloatRoundStyleE2EEES1I_S1L_JEEENS4_5SM1004TMEM4LOAD26SM100_TMEM_LOAD_32dp32b32xENS4_13SM90_TMA_LOADENS10_INS11_ILi1ELi4ELi3EEES14_NSR_INS5_IJS15_NSA_ILi32EEEEEENS5_IJS1Y_SC_EEEEEEENS4_39AutoVectorizingCopyWithAssumedAlignmentILi128EEENS4_14SM90_TMA_STOREES22_S24_S24_EEEvvEEEEvNT_6ParamsE)
	.align		4
        /*000c*/ 	.word	index@(__assertfail)
	.align		4
        /*0010*/ 	.word	0x00000000
	.align		4
        /*0014*/ 	.word	0xfffffffe
	.align		4
        /*0018*/ 	.word	0x00000000
	.align		4
        /*001c*/ 	.word	0xfffffffd
	.align		4
        /*0020*/ 	.word	0x00000000
	.align		4
        /*0024*/ 	.word	0xfffffffc


//--------------------- .nv.constant4             --------------------------
	.section	.nv.constant4,"a",@progbits
	.align	8
	.align		8
.nv.constant4:
        /*0000*/ 	.dword	__assertfail
	.align		8
        /*0008*/ 	.dword	__unnamed_1
	.align		8
        /*0010*/ 	.dword	__unnamed_2
	.align		8
        /*0018*/ 	.dword	_ZN40_INTERNAL_ddb216e2_4_k_cu_c9a17979_261944cuda3std3__45__cpo5beginE
	.align		8
        /*0020*/ 	.dword	_ZN40_INTERNAL_ddb216e2_4_k_cu_c9a17979_261944cuda3std3__45__cpo3endE
	.align		8
        /*0028*/ 	.dword	_ZN40_INTERNAL_ddb216e2_4_k_cu_c9a17979_261944cuda3std3__45__cpo6cbeginE
	.align		8
        /*0030*/ 	.dword	_ZN40_INTERNAL_ddb216e2_4_k_cu_c9a17979_261944cuda3std3__45__cpo4cendE
	.align		8
        /*0038*/ 	.dword	_ZN40_INTERNAL_ddb216e2_4_k_cu_c9a17979_261944cuda3std3__442_GLOBAL__N__ddb216e2_4_k_cu_c9a17979_261946ignoreE
	.align		8
        /*0040*/ 	.dword	_ZN40_INTERNAL_ddb216e2_4_k_cu_c9a17979_261944cuda3std3__419piecewise_constructE
	.align		8
        /*0048*/ 	.dword	_ZN40_INTERNAL_ddb216e2_4_k_cu_c9a17979_261944cuda3std3__48in_placeE
	.align		8
        /*0050*/ 	.dword	_ZN40_INTERNAL_ddb216e2_4_k_cu_c9a17979_261944cuda3std6ranges3__45__cpo4swapE
	.align		8
        /*0058*/ 	.dword	_ZN40_INTERNAL_ddb216e2_4_k_cu_c9a17979_261944cuda3std6ranges3__45__cpo9iter_moveE
	.align		8
        /*0060*/ 	.dword	_ZN40_INTERNAL_ddb216e2_4_k_cu_c9a17979_261944cute7productE
	.align		8
        /*0068*/ 	.dword	_ZN40_INTERNAL_ddb216e2_4_k_cu_c9a17979_261944cute1_E
	.align		8
        /*0070*/ 	.dword	$str$25
	.align		8
        /*0078*/ 	.dword	$str$26
	.align		8
        /*0080*/ 	.dword	$str$27
	.align		8
        /*0088*/ 	.dword	$str$28


//--------------------- .text._ZN7cutlass13device_kernelINS_4gemm6kernel13GemmUniversalIN4cute5tupleIJiiiiEEENS1_10collective13CollectiveMmaINS1_35MainloopSm100TmaUmmaWarpSpecializedILi4ELi2ELi4ENS5_IJNS4_1CILi2EEENSA_ILi1EEESC_EEEEENS5_IJNSA_ILi256EEENSA_ILi96EEESF_EEEaNS5_IJlSC_lEEEaSI_NS4_8TiledMMAINS4_8MMA_AtomIJNS4_21SM100_MMA_S8_2x1SM_SSIaaiLi256ELi96ELNS4_4UMMA5MajorE0ELSN_0ELNSM_8SaturateE0EEEEEENS4_6LayoutINS5_IJSC_SC_SC_EEENS5_IJNSA_ILi0EEEST_ST_EEEEENS5_IJNS4_10UnderscoreESW_SW_EEEEENS4_18SM100_TMA_2SM_LOADENS4_14ComposedLayoutINS4_7SwizzleILi3ELi4ELi3EEENS4_18smem_ptr_flag_bitsILi8EEENSR_INS5_IJNSA_ILi8EEENSA_ILi128EEEEEENS5_IJS16_SC_EEEEEEEvNS4_8identityESZ_S1A_vS1B_EENS_8epilogue10collective18CollectiveEpilogueINS1D_23Sm100TmaWarpSpecializedILi1ELi1ELi96ELb0ELb0EEEJNS5_IJS16_SG_SF_EEENS5_IJNSR_IS16_SC_EENSR_ISG_SC_EEEEEaSI_aSI_NS1D_6fusion15FusionCallbacksIS1H_NS1M_17LinearCombinationIaiaiLNS_15FloatRoundStyleE2EEES1I_S1L_JEEENS4_5SM1004TMEM4LOAD26SM100_TMEM_LOAD_32dp32b32xENS4_13SM90_TMA_LOADENS10_INS11_ILi1ELi4ELi3EEES14_NSR_INS5_IJS15_NSA_ILi32EEEEEENS5_IJS1Y_SC_EEEEEEENS4_39AutoVectorizingCopyWithAssumedAlignmentILi128EEENS4_14SM90_TMA_STOREES22_S24_S24_EEEvvEEEEvNT_6ParamsE --------------------------
	.section	.text._ZN7cutlass13device_kernelINS_4gemm6kernel13GemmUniversalIN4cute5tupleIJiiiiEEENS1_10collective13CollectiveMmaINS1_35MainloopSm100TmaUmmaWarpSpecializedILi4ELi2ELi4ENS5_IJNS4_1CILi2EEENSA_ILi1EEESC_EEEEENS5_IJNSA_ILi256EEENSA_ILi96EEESF_EEEaNS5_IJlSC_lEEEaSI_NS4_8TiledMMAINS4_8MMA_AtomIJNS4_21SM100_MMA_S8_2x1SM_SSIaaiLi256ELi96ELNS4_4UMMA5MajorE0ELSN_0ELNSM_8SaturateE0EEEEEENS4_6LayoutINS5_IJSC_SC_SC_EEENS5_IJNSA_ILi0EEEST_ST_EEEEENS5_IJNS4_10UnderscoreESW_SW_EEEEENS4_18SM100_TMA_2SM_LOADENS4_14ComposedLayoutINS4_7SwizzleILi3ELi4ELi3EEENS4_18smem_ptr_flag_bitsILi8EEENSR_INS5_IJNSA_ILi8EEENSA_ILi128EEEEEENS5_IJS16_SC_EEEEEEEvNS4_8identityESZ_S1A_vS1B_EENS_8epilogue10collective18CollectiveEpilogueINS1D_23Sm100TmaWarpSpecializedILi1ELi1ELi96ELb0ELb0EEEJNS5_IJS16_SG_SF_EEENS5_IJNSR_IS16_SC_EENSR_ISG_SC_EEEEEaSI_aSI_NS1D_6fusion15FusionCallbacksIS1H_NS1M_17LinearCombinationIaiaiLNS_15FloatRoundStyleE2EEES1I_S1L_JEEENS4_5SM1004TMEM4LOAD26SM100_TMEM_LOAD_32dp32b32xENS4_13SM90_TMA_LOADENS10_INS11_ILi1ELi4ELi3EEES14_NSR_INS5_IJS15_NSA_ILi32EEEEEENS5_IJS1Y_SC_EEEEEEENS4_39AutoVectorizingCopyWithAssumedAlignmentILi128EEENS4_14SM90_TMA_STOREES22_S24_S24_EEEvvEEEEvNT_6ParamsE,"ax",@progbits
	.align	128
.text._ZN7cutlass13device_kernelINS_4gemm6kernel13GemmUniversalIN4cute5tupleIJiiiiEEENS1_10collective13CollectiveMmaINS1_35MainloopSm100TmaUmmaWarpSpecializedILi4ELi2ELi4ENS5_IJNS4_1CILi2EEENSA_ILi1EEESC_EEEEENS5_IJNSA_ILi256EEENSA_ILi96EEESF_EEEaNS5_IJlSC_lEEEaSI_NS4_8TiledMMAINS4_8MMA_AtomIJNS4_21SM100_MMA_S8_2x1SM_SSIaaiLi256ELi96ELNS4_4UMMA5MajorE0ELSN_0ELNSM_8SaturateE0EEEEEENS4_6LayoutINS5_IJSC_SC_SC_EEENS5_IJNSA_ILi0EEEST_ST_EEEEENS5_IJNS4_10UnderscoreESW_SW_EEEEENS4_18SM100_TMA_2SM_LOADENS4_14ComposedLayoutINS4_7SwizzleILi3ELi4ELi3EEENS4_18smem_ptr_flag_bitsILi8EEENSR_INS5_IJNSA_ILi8EEENSA_ILi128EEEEEENS5_IJS16_SC_EEEEEEEvNS4_8identityESZ_S1A_vS1B_EENS_8epilogue10collective18CollectiveEpilogueINS1D_23Sm100TmaWarpSpecializedILi1ELi1ELi96ELb0ELb0EEEJNS5_IJS16_SG_SF_EEENS5_IJNSR_IS16_SC_EENSR_ISG_SC_EEEEEaSI_aSI_NS1D_6fusion15FusionCallbacksIS1H_NS1M_17LinearCombinationIaiaiLNS_15FloatRoundStyleE2EEES1I_S1L_JEEENS4_5SM1004TMEM4LOAD26SM100_TMEM_LOAD_32dp32b32xENS4_13SM90_TMA_LOADENS10_INS11_ILi1ELi4ELi3EEES14_NSR_INS5_IJS15_NSA_ILi32EEEEEENS5_IJS1Y_SC_EEEEEEENS4_39AutoVectorizingCopyWithAssumedAlignmentILi128EEENS4_14SM90_TMA_STOREES22_S24_S24_EEEvvEEEEvNT_6ParamsE:
        .type           _ZN7cutlass13device_kernelINS_4gemm6kernel13GemmUniversalIN4cute5tupleIJiiiiEEENS1_10collective13CollectiveMmaINS1_35MainloopSm100TmaUmmaWarpSpecializedILi4ELi2ELi4ENS5_IJNS4_1CILi2EEENSA_ILi1EEESC_EEEEENS5_IJNSA_ILi256EEENSA_ILi96EEESF_EEEaNS5_IJlSC_lEEEaSI_NS4_8TiledMMAINS4_8MMA_AtomIJNS4_21SM100_MMA_S8_2x1SM_SSIaaiLi256ELi96ELNS4_4UMMA5MajorE0ELSN_0ELNSM_8SaturateE0EEEEEENS4_6LayoutINS5_IJSC_SC_SC_EEENS5_IJNSA_ILi0EEEST_ST_EEEEENS5_IJNS4_10UnderscoreESW_SW_EEEEENS4_18SM100_TMA_2SM_LOADENS4_14ComposedLayoutINS4_7SwizzleILi3ELi4ELi3EEENS4_18smem_ptr_flag_bitsILi8EEENSR_INS5_IJNSA_ILi8EEENSA_ILi128EEEEEENS5_IJS16_SC_EEEEEEEvNS4_8identityESZ_S1A_vS1B_EENS_8epilogue10collective18CollectiveEpilogueINS1D_23Sm100TmaWarpSpecializedILi1ELi1ELi96ELb0ELb0EEEJNS5_IJS16_SG_SF_EEENS5_IJNSR_IS16_SC_EENSR_ISG_SC_EEEEEaSI_aSI_NS1D_6fusion15FusionCallbacksIS1H_NS1M_17LinearCombinationIaiaiLNS_15FloatRoundStyleE2EEES1I_S1L_JEEENS4_5SM1004TMEM4LOAD26SM100_TMEM_LOAD_32dp32b32xENS4_13SM90_TMA_LOADENS10_INS11_ILi1ELi4ELi3EEES14_NSR_INS5_IJS15_NSA_ILi32EEEEEENS5_IJS1Y_SC_EEEEEEENS4_39AutoVectorizingCopyWithAssumedAlignmentILi128EEENS4_14SM90_TMA_STOREES22_S24_S24_EEEvvEEEEvNT_6ParamsE,@function
        .size           _ZN7cutlass13device_kernelINS_4gemm6kernel13GemmUniversalIN4cute5tupleIJiiiiEEENS1_10collective13CollectiveMmaINS1_35MainloopSm100TmaUmmaWarpSpecializedILi4ELi2ELi4ENS5_IJNS4_1CILi2EEENSA_ILi1EEESC_EEEEENS5_IJNSA_ILi256EEENSA_ILi96EEESF_EEEaNS5_IJlSC_lEEEaSI_NS4_8TiledMMAINS4_8MMA_AtomIJNS4_21SM100_MMA_S8_2x1SM_SSIaaiLi256ELi96ELNS4_4UMMA5MajorE0ELSN_0ELNSM_8SaturateE0EEEEEENS4_6LayoutINS5_IJSC_SC_SC_EEENS5_IJNSA_ILi0EEEST_ST_EEEEENS5_IJNS4_10UnderscoreESW_SW_EEEEENS4_18SM100_TMA_2SM_LOADENS4_14ComposedLayoutINS4_7SwizzleILi3ELi4ELi3EEENS4_18smem_ptr_flag_bitsILi8EEENSR_INS5_IJNSA_ILi8EEENSA_ILi128EEEEEENS5_IJS16_SC_EEEEEEEvNS4_8identityESZ_S1A_vS1B_EENS_8epilogue10collective18CollectiveEpilogueINS1D_23Sm100TmaWarpSpecializedILi1ELi1ELi96ELb0ELb0EEEJNS5_IJS16_SG_SF_EEENS5_IJNSR_IS16_SC_EENSR_ISG_SC_EEEEEaSI_aSI_NS1D_6fusion15FusionCallbacksIS1H_NS1M_17LinearCombinationIaiaiLNS_15FloatRoundStyleE2EEES1I_S1L_JEEENS4_5SM1004TMEM4LOAD26SM100_TMEM_LOAD_32dp32b32xENS4_13SM90_TMA_LOADENS10_INS11_ILi1ELi4ELi3EEES14_NSR_INS5_IJS15_NSA_ILi32EEEEEENS5_IJS1Y_SC_EEEEEEENS4_39AutoVectorizingCopyWithAssumedAlignmentILi128EEENS4_14SM90_TMA_STOREES22_S24_S24_EEEvvEEEEvNT_6ParamsE,(.L_x_151 - _ZN7cutlass13device_kernelINS_4gemm6kernel13GemmUniversalIN4cute5tupleIJiiiiEEENS1_10collective13CollectiveMmaINS1_35MainloopSm100TmaUmmaWarpSpecializedILi4ELi2ELi4ENS5_IJNS4_1CILi2EEENSA_ILi1EEESC_EEEEENS5_IJNSA_ILi256EEENSA_ILi96EEESF_EEEaNS5_IJlSC_lEEEaSI_NS4_8TiledMMAINS4_8MMA_AtomIJNS4_21SM100_MMA_S8_2x1SM_SSIaaiLi256ELi96ELNS4_4UMMA5MajorE0ELSN_0ELNSM_8SaturateE0EEEEEENS4_6LayoutINS5_IJSC_SC_SC_EEENS5_IJNSA_ILi0EEEST_ST_EEEEENS5_IJNS4_10UnderscoreESW_SW_EEEEENS4_18SM100_TMA_2SM_LOADENS4_14ComposedLayoutINS4_7SwizzleILi3ELi4ELi3EEENS4_18smem_ptr_flag_bitsILi8EEENSR_INS5_IJNSA_ILi8EEENSA_ILi128EEEEEENS5_IJS16_SC_EEEEEEEvNS4_8identityESZ_S1A_vS1B_EENS_8epilogue10collective18CollectiveEpilogueINS1D_23Sm100TmaWarpSpecializedILi1ELi1ELi96ELb0ELb0EEEJNS5_IJS16_SG_SF_EEENS5_IJNSR_IS16_SC_EENSR_ISG_SC_EEEEEaSI_aSI_NS1D_6fusion15FusionCallbacksIS1H_NS1M_17LinearCombinationIaiaiLNS_15FloatRoundStyleE2EEES1I_S1L_JEEENS4_5SM1004TMEM4LOAD26SM100_TMEM_LOAD_32dp32b32xENS4_13SM90_TMA_LOADENS10_INS11_ILi1ELi4ELi3EEES14_NSR_INS5_IJS15_NSA_ILi32EEEEEENS5_IJS1Y_SC_EEEEEEENS4_39AutoVectorizingCopyWithAssumedAlignmentILi128EEENS4_14SM90_TMA_STOREES22_S24_S24_EEEvvEEEEvNT_6ParamsE)
        .other          _ZN7cutlass13device_kernelINS_4gemm6kernel13GemmUniversalIN4cute5tupleIJiiiiEEENS1_10collective13CollectiveMmaINS1_35MainloopSm100TmaUmmaWarpSpecializedILi4ELi2ELi4ENS5_IJNS4_1CILi2EEENSA_ILi1EEESC_EEEEENS5_IJNSA_ILi256EEENSA_ILi96EEESF_EEEaNS5_IJlSC_lEEEaSI_NS4_8TiledMMAINS4_8MMA_AtomIJNS4_21SM100_MMA_S8_2x1SM_SSIaaiLi256ELi96ELNS4_4UMMA5MajorE0ELSN_0ELNSM_8SaturateE0EEEEEENS4_6LayoutINS5_IJSC_SC_SC_EEENS5_IJNSA_ILi0EEEST_ST_EEEEENS5_IJNS4_10UnderscoreESW_SW_EEEEENS4_18SM100_TMA_2SM_LOADENS4_14ComposedLayoutINS4_7SwizzleILi3ELi4ELi3EEENS4_18smem_ptr_flag_bitsILi8EEENSR_INS5_IJNSA_ILi8EEENSA_ILi128EEEEEENS5_IJS16_SC_EEEEEEEvNS4_8identityESZ_S1A_vS1B_EENS_8epilogue10collective18CollectiveEpilogueINS1D_23Sm100TmaWarpSpecializedILi1ELi1ELi96ELb0ELb0EEEJNS5_IJS16_SG_SF_EEENS5_IJNSR_IS16_SC_EENSR_ISG_SC_EEEEEaSI_aSI_NS1D_6fusion15FusionCallbacksIS1H_NS1M_17LinearCombinationIaiaiLNS_15FloatRoundStyleE2EEES1I_S1L_JEEENS4_5SM1004TMEM4LOAD26SM100_TMEM_LOAD_32dp32b32xENS4_13SM90_TMA_LOADENS10_INS11_ILi1ELi4ELi3EEES14_NSR_INS5_IJS15_NSA_ILi32EEEEEENS5_IJS1Y_SC_EEEEEEENS4_39AutoVectorizingCopyWithAssumedAlignmentILi128EEENS4_14SM90_TMA_STOREES22_S24_S24_EEEvvEEEEvNT_6ParamsE,@"STO_CUDA_ENTRY STV_DEFAULT"
_ZN7cutlass13device_kernelINS_4gemm6kernel13GemmUniversalIN4cute5tupleIJiiiiEEENS1_10collective13CollectiveMmaINS1_35MainloopSm100TmaUmmaWarpSpecializedILi4ELi2ELi4ENS5_IJNS4_1CILi2EEENSA_ILi1EEESC_EEEEENS5_IJNSA_ILi256EEENSA_ILi96EEESF_EEEaNS5_IJlSC_lEEEaSI_NS4_8TiledMMAINS4_8MMA_AtomIJNS4_21SM100_MMA_S8_2x1SM_SSIaaiLi256ELi96ELNS4_4UMMA5MajorE0ELSN_0ELNSM_8SaturateE0EEEEEENS4_6LayoutINS5_IJSC_SC_SC_EEENS5_IJNSA_ILi0EEEST_ST_EEEEENS5_IJNS4_10UnderscoreESW_SW_EEEEENS4_18SM100_TMA_2SM_LOADENS4_14ComposedLayoutINS4_7SwizzleILi3ELi4ELi3EEENS4_18smem_ptr_flag_bitsILi8EEENSR_INS5_IJNSA_ILi8EEENSA_ILi128EEEEEENS5_IJS16_SC_EEEEEEEvNS4_8identityESZ_S1A_vS1B_EENS_8epilogue10collective18CollectiveEpilogueINS1D_23Sm100TmaWarpSpecializedILi1ELi1ELi96ELb0ELb0EEEJNS5_IJS16_SG_SF_EEENS5_IJNSR_IS16_SC_EENSR_ISG_SC_EEEEEaSI_aSI_NS1D_6fusion15FusionCallbacksIS1H_NS1M_17LinearCombinationIaiaiLNS_15FloatRoundStyleE2EEES1I_S1L_JEEENS4_5SM1004TMEM4LOAD26SM100_TMEM_LOAD_32dp32b32xENS4_13SM90_TMA_LOADENS10_INS11_ILi1ELi4ELi3EEES14_NSR_INS5_IJS15_NSA_ILi32EEEEEENS5_IJS1Y_SC_EEEEEEENS4_39AutoVectorizingCopyWithAssumedAlignmentILi128EEENS4_14SM90_TMA_STOREES22_S24_S24_EEEvvEEEEvNT_6ParamsE:
[----:B------:R-:W1:Y:S01]  /*0000*/  LDC R1, c[0x0][0x37c] ;  /* 0x0000df00ff017b82 */ /* 0x000e620000000800 */
[----:B------:R-:W2:Y:S01]  /*0010*/  S2R R238, SR_TID.X ;  /* 0x0000000000ee7919 */ /* 0x000ea20000002100 */
[----:B------:R-:W3:Y:S06]  /*0020*/  LDCU.64 UR4, c[0x0][0x890] ;  /* 0x00011200ff0477ac */ /* 0x000eec0008000a00 */
[----:B------:R-:W4:Y:S01]  /*0030*/  S2UR UR37, SR_CgaCtaId ;  /* 0x00000000002579c3 */ /* 0x000f220000008800 */
[----:B------:R-:W-:Y:S02]  /*0040*/  PRMT R234, RZ, 0x7610, R234 ;  /* 0x00007610ffea7816 */ /* 0x000fe400000000ea */
[----:B------:R-:W-:Y:S01]  /*0050*/  ELECT P1, URZ, PT ;  /* 0x0000000000ff782f */ /* 0x000fe20003820000 */
[----:B------:R-:W1:Y:S01]  /*0060*/  LDCU.64 UR40, c[0x0][0x358] ;  /* 0x00006b00ff2877ac */ /* 0x000e620008000a00 */
[----:B---3--:R-:W-:-:S04]  /*0070*/  UISETP.NE.U32.AND UP0, UPT, UR4, URZ, UPT ;  /* 0x000000ff0400728c */ /* 0x008fc8000bf05070 */
[----:B------:R-:W-:Y:S02]  /*0080*/  UISETP.NE.AND.EX UP0, UPT, UR5, URZ, UPT, UP0 ;  /* 0x000000ff0500728c */ /* 0x000fe4000bf05300 */
[----:B----4-:R-:W-:Y:S02]  /*0090*/  ULOP3.LUT UR9, UR37, 0x1, URZ, 0xc0, !UPT ;  /* 0x0000000125097892 */ /* 0x010fe4000f8ec0ff */
[----:B------:R-:W-:Y:S01]  /*00a0*/  ULOP3.LUT UR8, UR37, 0x1, URZ, 0x3c, !UPT ;  /* 0x0000000125087892 */ /* 0x000fe2000f8e3cff */
[----:B--2---:R-:W-:-:S05]  /*00b0*/  SHF.R.U32.HI R241, RZ, 0x5, R238 ;  /* 0x00000005fff17819 */ /* 0x004fca00000116ee */
[----:B------:R-:W2:Y:S02]  /*00c0*/  SHFL.IDX PT, R0, R241, RZ, 0x1f ;  /* 0x00001ffff1007589 */ /* 0x000ea400000e0000 */
[----:B--2---:R-:W-:Y:S01]  /*00d0*/  R2UR UR10, R0 ;  /* 0x00000000000a72ca */ /* 0x004fe200000e0000 */
[----:B-1----:R-:W-:-:S14]  /*00e0*/  BRA.U UP0, `(.L_x_0) ;  /* 0x00000001002c7547 */ /* 0x002fdc000b800000 */
[----:B------:R-:W1:Y:S02]  /*00f0*/  LDCU.64 UR6, c[0x0][0x888] ;  /* 0x00011100ff0677ac */ /* 0x000e640008000a00 */
[----:B-1----:R-:W-:-:S04]  /*0100*/  UISETP.NE.U32.AND UP0, UPT, UR6, URZ, UPT ;  /* 0x000000ff0600728c */ /* 0x002fc8000bf05070 */
[----:B------:R-:W-:-:S09]  /*0110*/  UISETP.NE.AND.EX UP0, UPT, UR7, URZ, UPT, UP0 ;  /* 0x000000ff0700728c */ /* 0x000fd2000bf05300 */
[----:B------:R-:W-:Y:S05]  /*0120*/  BRA.U !UP0, `(.L_x_1) ;  /* 0x0000000108107547 */ /* 0x000fea000b800000 */
[----:B------:R-:W1:Y:S02]  /*0130*/  LDC.64 R110, c[0x0][0x888] ;  /* 0x00022200ff6e7b82 */ /* 0x000e640000000a00 */
[----:B-1----:R1:W5:Y:S01]  /*0140*/  LDG.E R110, desc[UR40][R110.64] ;  /* 0x000000286e6e7981 */ /* 0x002362000c1e1900 */
[----:B------:R-:W-:Y:S01]  /*0150*/  HFMA2 R234, -RZ, RZ, 0, 5.9604644775390625e-08 ;  /* 0x00000001ffea7431 */ /* 0x000fe200000001ff */
[----:B------:R-:W-:Y:S05]  /*0160*/  BRA `(.L_x_0) ;  /* 0x00000000000c7947 */ /* 0x000fea0003800000 */
.L_x_1:
[----:B------:R-:W1:Y:S01]  /*0170*/  LDCU UR6, c[0x0][0x880] ;  /* 0x00011000ff0677ac */ /* 0x000e620008000800 */
[----:B------:R-:W-:Y:S01]  /*0180*/  HFMA2 R234, -RZ, RZ, 0, 5.9604644775390625e-08 ;  /* 0x00000001ffea7431 */ /* 0x000fe200000001ff */
[----:B-1----:R-:W-:-:S07]  /*0190*/  MOV R110, UR6 ;  /* 0x00000006006e7c02 */ /* 0x002fce0008000f00 */
.L_x_0:
[----:B------:R-:W2:Y:S02]  /*01a0*/  LDCU.64 UR6, c[0x0][0x8b0] ;  /* 0x00011600ff0677ac */ /* 0x000ea40008000a00 */
[----:B--2---:R-:W-:-:S04]  /*01b0*/  UISETP.NE.U32.AND UP0, UPT, UR6, URZ, UPT ;  /* 0x000000ff0600728c */ /* 0x004fc8000bf05070 */
[----:B------:R-:W-:-:S09]  /*01c0*/  UISETP.NE.AND.EX UP0, UPT, UR7, URZ, UPT, UP0 ;  /* 0x000000ff0700728c */ /* 0x000fd2000bf05300 */
[----:B------:R-:W-:Y:S05]  /*01d0*/  BRA.U UP0, `(.L_x_2) ;  /* 0x0000000100247547 */ /* 0x000fea000b800000 */
[----:B------:R-:W2:Y:S02]  /*01e0*/  LDCU.64 UR6, c[0x0][0x8a8] ;  /* 0x00011500ff0677ac */ /* 0x000ea40008000a00 */
[----:B--2---:R-:W-:-:S04]  /*01f0*/  UISETP.NE.U32.AND UP0, UPT, UR6, URZ, UPT ;  /* 0x000000ff0600728c */ /* 0x004fc8000bf05070 */
[----:B------:R-:W-:-:S09]  /*0200*/  UISETP.NE.AND.EX UP0, UPT, UR7, URZ, UPT, UP0 ;  /* 0x000000ff0700728c */ /* 0x000fd2000bf05300 */
[----:B------:R-:W-:Y:S05]  /*0210*/  BRA.U !UP0, `(.L_x_3) ;  /* 0x00000001080c7547 */ /* 0x000fea000b800000 */
[----:B------:R-:W2:Y:S02]  /*0220*/  LDC.64 R106, c[0x0][0x8a8] ;  /* 0x00022a00ff6a7b82 */ /* 0x000ea40000000a00 */
[----:B--2---:R2:W5:Y:S01]  /*0230*/  LDG.E R106, desc[UR40][R106.64] ;  /* 0x000000286a6a7981 */ /* 0x004562000c1e1900 */
[----:B------:R-:W-:Y:S05]  /*0240*/  BRA `(.L_x_2) ;  /* 0x0000000000087947 */ /* 0x000fea0003800000 */
.L_x_3:
[----:B------:R-:W2:Y:S02]  /*0250*/  LDCU UR6, c[0x0][0x8a0] ;  /* 0x00011400ff0677ac */ /* 0x000ea40008000800 */
[----:B--2---:R-:W-:Y:S02]  /*0260*/  MOV R106, UR6 ;  /* 0x00000006006a7c02 */ /* 0x004fe40008000f00 */
.L_x_2:
[----:B------:R-:W-:Y:S01]  /*0270*/  IMAD.U32 R0, RZ, RZ, UR10 ;  /* 0x0000000aff007e24 */ /* 0x000fe2000f8e00ff */
[----:B------:R-:W-:Y:S04]  /*0280*/  BSSY.RECONVERGENT B0, `(.L_x_4) ;  /* 0x000000c000007945 */ /* 0x000fe80003800200 */
[C---:B------:R-:W-:Y:S02]  /*0290*/  ISETP.NE.OR P2, PT, R0.reuse, 0x1, !P1 ;  /* 0x000000010000780c */ /* 0x040fe40004f45670 */
[----:B------:R-:W-:-:S11]  /*02a0*/  ISETP.NE.OR P0, PT, R0, 0x3, !P1 ;  /* 0x000000030000780c */ /* 0x000fd60004f05670 */
[----:B------:R-:W-:Y:S05]  /*02b0*/  @P2 BRA `(.L_x_5) ;  /* 0x0000000000202947 */ /* 0x000fea0003800000 */
[----:B------:R-:W3:Y:S02]  /*02c0*/  LDCU.64 UR6, c[0x0][0x348] ;  /* 0x00006900ff0677ac */ /* 0x000ee40008000a00 */
[----:B---3--:R-:W-:Y:S02]  /*02d0*/  UIADD3 UR12, UP1, UPT, UR6, 0x80, URZ ;  /* 0x00000080060c7890 */ /* 0x008fe4000ff3e0ff */
[----:B------:R-:W-:Y:S02]  /*02e0*/  UIADD3 UR6, UP0, UPT, UR6, 0x180, URZ ;  /* 0x0000018006067890 */ /* 0x000fe4000ff1e0ff */
[----:B------:R-:W-:Y:S02]  /*02f0*/  UIADD3.X UR13, UPT, UPT, URZ, UR7, URZ, UP1, !UPT ;  /* 0x00000007ff0d7290 */ /* 0x000fe40008ffe4ff */
[----:B------:R-:W-:-:S07]  /*0300*/  UIADD3.X UR7, UPT, UPT, URZ, UR7, URZ, UP0, !UPT ;  /* 0x00000007ff077290 */ /* 0x000fce00087fe4ff */
[----:B------:R3:W-:Y:S02]  /*0310*/  UTMACCTL.PF [UR12] ;  /* 0x000000000c0079b9 */ /* 0x0007e40008040000 */
[----:B------:R3:W-:Y:S02]  /*0320*/  UTMACCTL.PF [UR6] ;  /* 0x00000000060079b9 */ /* 0x0007e40008040000 */
[----:B---3--:R-:W-:Y:S01]  /*0330*/  NOP ;  /* 0x0000000000007918 */ /* 0x008fe20000000000 */
.L_x_5:
[----:B------:R-:W-:Y:S05]  /*0340*/  BSYNC.RECONVERGENT B0 ;  /* 0x0000000000007941 */ /* 0x000fea0003800200 */
.L_x_4:
[----:B------:R-:W-:Y:S04]  /*0350*/  BSSY.RECONVERGENT B0, `(.L_x_6) ;  /* 0x000000a000007945 */ /* 0x000fe80003800200 */
        /* <DEDUP_REMOVED lines=9> */
.L_x_7:
[----:B------:R-:W-:Y:S05]  /*03f0*/  BSYNC.RECONVERGENT B0 ;  /* 0x0000000000007941 */ /* 0x000fea0003800200 */
.L_x_6:
[----:B------:R-:W3:Y:S01]  /*0400*/  LDCU.64 UR6, c[0x0][0x888] ;  /* 0x00011100ff0677ac */ /* 0x000ee20008000a00 */
[----:B------:R-:W-:Y:S02]  /*0410*/  UISETP.EQ.U32.AND UP1, UPT, UR4, URZ, UPT ;  /* 0x000000ff0400728c */ /* 0x000fe4000bf22070 */
[----:B------:R-:W-:Y:S02]  /*0420*/  UPLOP3.LUT UP5, UPT, UPT, UPT, UPT, 0x80, 0x8 ;  /* 0x000000000008789c */ /* 0x000fe40003faf070 */
[----:B---3--:R-:W-:-:S04]  /*0430*/  UISETP.NE.U32.AND UP0, UPT, UR6, URZ, UPT ;  /* 0x000000ff0600728c */ /* 0x008fc8000bf05070 */
[----:B------:R-:W-:-:S04]  /*0440*/  UISETP.NE.AND.EX UP0, UPT, UR7, URZ, UPT, UP0 ;  /* 0x000000ff0700728c */ /* 0x000fc8000bf05300 */
[----:B------:R-:W-:-:S04]  /*0450*/  UISETP.EQ.OR.EX UP2, UPT, UR5, URZ, !UP0, UP1 ;  /* 0x000000ff0500728c */ /* 0x000fc8000c742710 */
[----:B------:R-:W-:-:S05]  /*0460*/  UP2UR UR44, UPR, URZ, 0x4 ;  /* 0x00000004ff2c7883 */ /* 0x000fca0008000000 */
[----:B------:R-:W-:Y:S07]  /*0470*/  BRA.U !UP2, `(.L_x_8) ;  /* 0x000000010a207547 */ /* 0x000fee000b800000 */
[----:B-----5:R-:W-:Y:S01]  /*0480*/  R2UR UR6, R110 ;  /* 0x000000006e0672ca */ /* 0x020fe200000e0000 */
[----:B------:R-:W-:Y:S02]  /*0490*/  UISETP.NE.U32.AND UP2, UPT, UR4, URZ, UPT ;  /* 0x000000ff0400728c */ /* 0x000fe4000bf45070 */
[----:B------:R-:W-:Y:S02]  /*04a0*/  USEL UR4, URZ, 0xffffffff, UP0 ;  /* 0xffffffffff047887 */ /* 0x000fe40008000000 */
[----:B------:R-:W-:-:S08]  /*04b0*/  UISETP.NE.AND.EX UP2, UPT, UR5, URZ, UPT, UP2 ;  /* 0x000000ff0500728c */ /* 0x000fd0000bf45320 */
[----:B------:R-:W-:-:S04]  /*04c0*/  UISETP.NE.AND UP1, UPT, UR6, URZ, UPT ;  /* 0x000000ff0600728c */ /* 0x000fc8000bf25270 */
[----:B------:R-:W-:-:S04]  /*04d0*/  @!UP2 USEL UR4, URZ, 0xffffffff, UP1 ;  /* 0xffffffffff04a887 */ /* 0x000fc80008800000 */
[----:B------:R-:W-:-:S04]  /*04e0*/  ULOP3.LUT UR4, UR4, 0x1, URZ, 0xc0, !UPT ;  /* 0x0000000104047892 */ /* 0x000fc8000f8ec0ff */
[----:B------:R-:W-:-:S11]  /*04f0*/  UISETP.NE.U32.AND UP5, UPT, UR4, 0x1, UPT ;  /* 0x000000010400788c */ /* 0x000fd6000bfa5070 */
.L_x_8:
[----:B------:R-:W3:Y:S01]  /*0500*/  SHFL.IDX PT, R0, R241, RZ, 0x1f ;  /* 0x00001ffff1007589 */ /* 0x000ee200000e0000 */
[----:B------:R-:W-:-:S04]  /*0510*/  UISETP.NE.AND UP1, UPT, UR10, 0x2, UPT ;  /* 0x000000020a00788c */ /* 0x000fc8000bf25270 */
[----:B------:R-:W-:Y:S02]  /*0520*/  UISETP.EQ.AND UP2, UPT, UR9, URZ, !UP1 ;  /* 0x000000ff0900728c */ /* 0x000fe4000cf42270 */
[----:B------:R-:W-:-:S04]  /*0530*/  USEL UR14, URZ, 0x1, UP1 ;  /* 0x00000001ff0e7887 */ /* 0x000fc80008800000 */
[----:B------:R-:W-:Y:S02]  /*0540*/  PLOP3.LUT P5, PT, P1, PT, UP2, 0x80, 0x8 ;  /* 0x000000000008781c */ /* 0x000fe40000faf028 */
[----:B---3--:R-:W-:-:S13]  /*0550*/  ISETP.NE.AND P0, PT, R0, RZ, PT ;  /* 0x000000ff0000720c */ /* 0x008fda0003f05270 */
[----:B------:R-:W-:Y:S05]  /*0560*/  @P0 BRA `(.L_x_9) ;  /* 0x0000000000440947 */ /* 0x000fea0003800000 */
[----:B------:R-:W-:Y:S01]  /*0570*/  UMOV UR5, 0x400 ;  /* 0x0000040000057882 */ /* 0x000fe20000000000 */
[----:B------:R-:W-:Y:S01]  /*0580*/  UMOV UR4, 0x1 ;  /* 0x0000000100047882 */ /* 0x000fe20000000000 */
[----:B------:R-:W-:Y:S02]  /*0590*/  ULEA UR5, UR37, UR5, 0x18 ;  /* 0x0000000525057291 */ /* 0x000fe4000f8ec0ff */
[----:B------:R-:W-:-:S04]  /*05a0*/  UIADD3 UR6, UPT, UPT, -UR4, 0x100000, URZ ;  /* 0x0010000004067890 */ /* 0x000fc8000fffe1ff */
[----:B------:R-:W-:Y:S02]  /*05b0*/  USHF.L.U32 UR7, UR6, 0xb, URZ ;  /* 0x0000000b06077899 */ /* 0x000fe400080006ff */
[----:B------:R-:W-:Y:S01]  /*05c0*/  USHF.L.U32 UR6, UR6, 0x1, URZ ;  /* 0x0000000106067899 */ /* 0x000fe200080006ff */
[----:B------:R-:W-:Y:S01]  /*05d0*/  ELECT P0, URZ, PT ;  /* 0x0000000000ff782f */ /* 0x000fe20003800000 */
[----:B------:R-:W3:Y:S10]  /*05e0*/  FENCE.VIEW.ASYNC.S ;  /* 0x00000000000073c6 */ /* 0x000ef40000000000 */
[----:B---3--:R3:W4:Y:S01]  /*05f0*/  SYNCS.EXCH.64 URZ, [UR5], UR6 ;  /* 0x0000000605ff75b2 */ /* 0x0087220008000100 */
[----:B------:R3:W1:Y:S01]  /*0600*/  SYNCS.EXCH.64 URZ, [UR5+0x20], UR6 ;  /* 0x0000200605ff75b2 */ /* 0x0006620008000100 */
[----:B------:R3:W1:Y:S01]  /*0610*/  SYNCS.EXCH.64 URZ, [UR5+0x8], UR6 ;  /* 0x0000080605ff75b2 */ /* 0x0006620008000100 */
[----:B------:R3:W1:Y:S01]  /*0620*/  SYNCS.EXCH.64 URZ, [UR5+0x28], UR6 ;  /* 0x0000280605ff75b2 */ /* 0x0006620008000100 */
[----:B------:R3:W1:Y:S01]  /*0630*/  SYNCS.EXCH.64 URZ, [UR5+0x10], UR6 ;  /* 0x0000100605ff75b2 */ /* 0x0006620008000100 */
[----:B------:R3:W1:Y:S01]  /*0640*/  SYNCS.EXCH.64 URZ, [UR5+0x30], UR6 ;  /* 0x0000300605ff75b2 */ /* 0x0006620008000100 */
[----:B------:R3:W1:Y:S01]  /*0650*/  SYNCS.EXCH.64 URZ, [UR5+0x18], UR6 ;  /* 0x0000180605ff75b2 */ /* 0x0006620008000100 */
[----:B------:R3:W1:Y:S01]  /*0660*/  SYNCS.EXCH.64 URZ, [UR5+0x38], UR6 ;  /* 0x0000380605ff75b2 */ /* 0x0006620008000100 */
[----:B------:R-:W-:Y:S01]  /*0670*/  NOP ;  /* 0x0000000000007918 */ /* 0x000fe20000000000 */
.L_x_9:
[----:B------:R-:W2:Y:S01]  /*0680*/  SHFL.IDX PT, R0, R241, RZ, 0x1f ;  /* 0x00001ffff1007589 */ /* 0x000ea200000e0000 */
[----:B------:R-:W-:Y:S01]  /*0690*/  NOP ;  /* 0x0000000000007918 */ /* 0x000fe20000000000 */
[----:B--2---:R-:W-:-:S13]  /*06a0*/  ISETP.NE.AND P0, PT, R0, 0x1, PT ;  /* 0x000000010000780c */ /* 0x004fda0003f05270 */
[----:B------:R-:W-:Y:S05]  /*06b0*/  @P0 BRA `(.L_x_10) ;  /* 0x00000000003c0947 */ /* 0x000fea0003800000 */
[----:B---3--:R-:W-:Y:S01]  /*06c0*/  UMOV UR6, 0x400 ;  /* 0x0000040000067882 */ /* 0x008fe20000000000 */
[----:B------:R-:W-:Y:S01]  /*06d0*/  UMOV UR5, 0x20 ;  /* 0x0000002000057882 */ /* 0x000fe20000000000 */
[----:B------:R-:W-:Y:S01]  /*06e0*/  UMOV UR4, 0x80 ;  /* 0x0000008000047882 */ /* 0x000fe20000000000 */
[----:B------:R-:W-:Y:S02]  /*06f0*/  ULEA UR6, UR37, UR6, 0x18 ;  /* 0x0000000625067291 */ /* 0x000fe4000f8ec0ff */
[----:B------:R-:W-:-:S04]  /*0700*/  UIADD3 UR12, UPT, UPT, -UR5, 0x100000, URZ ;  /* 0x00100000050c7890 */ /* 0x000fc8000fffe1ff */
[----:B------:R-:W-:Y:S02]  /*0710*/  USHF.L.U32 UR13, UR12, 0xb, URZ ;  /* 0x0000000b0c0d7899 */ /* 0x000fe400080006ff */
[----:B------:R-:W-:Y:S02]  /*0720*/  USHF.L.U32 UR12, UR12, 0x1, URZ ;  /* 0x000000010c0c7899 */ /* 0x000fe400080006ff */
[----:B------:R-:W-:-:S04]  /*0730*/  UIADD3 UR4, UPT, UPT, -UR4, 0x100000, URZ ;  /* 0x0010000004047890 */ /* 0x000fc8000fffe1ff */
[----:B------:R-:W-:Y:S02]  /*0740*/  USHF.L.U32 UR5, UR4, 0xb, URZ ;  /* 0x0000000b04057899 */ /* 0x000fe400080006ff */
[----:B------:R-:W-:Y:S01]  /*0750*/  USHF.L.U32 UR4, UR4, 0x1, URZ ;  /* 0x0000000104047899 */ /* 0x000fe200080006ff */
[----:B------:R-:W-:Y:S01]  /*0760*/  ELECT P0, URZ, PT ;  /* 0x0000000000ff782f */ /* 0x000fe20003800000 */
[----:B------:R-:W2:Y:S02]  /*0770*/  FENCE.VIEW.ASYNC.S ;  /* 0x00000000000073c6 */ /* 0x000ea40000000000 */
[----:B--2---:R2:W3:Y:S08]  /*0780*/  SYNCS.EXCH.64 URZ, [UR6+0x40], UR12 ;  /* 0x0000400c06ff75b2 */ /* 0x0044f00008000100 */
[----:B------:R2:W1:Y:S01]  /*0790*/  SYNCS.EXCH.64 URZ, [UR6+0x48], UR4 ;  /* 0x0000480406ff75b2 */ /* 0x0004620008000100 */
[----:B------:R-:W-:Y:S01]  /*07a0*/  NOP ;  /* 0x0000000000007918 */ /* 0x000fe20000000000 */
.L_x_10:
[----:B------:R-:W4:Y:S01]  /*07b0*/  SHFL.IDX PT, R0, R241, RZ, 0x1f ;  /* 0x00001ffff1007589 */ /* 0x000f2200000e0000 */
[----:B------:R-:W-:Y:S01]  /*07c0*/  NOP ;  /* 0x0000000000007918 */ /* 0x000fe20000000000 */
[----:B----4-:R-:W-:-:S13]  /*07d0*/  ISETP.NE.AND P0, PT, R0, 0x3, PT ;  /* 0x000000030000780c */ /* 0x010fda0003f05270 */
[----:B------:R-:W-:Y:S05]  /*07e0*/  @P0 BRA `(.L_x_11) ;  /* 0x00000000002c0947 */ /* 0x000fea0003800000 */
[----:B--23--:R-:W-:Y:S01]  /*07f0*/  UMOV UR5, 0x400 ;  /* 0x0000040000057882 */ /* 0x00cfe20000000000 */
[----:B------:R-:W-:Y:S01]  /*0800*/  UMOV UR4, 0x20 ;  /* 0x0000002000047882 */ /* 0x000fe20000000000 */
[----:B------:R-:W-:Y:S02]  /*0810*/  ULEA UR5, UR37, UR5, 0x18 ;  /* 0x0000000525057291 */ /* 0x000fe4000f8ec0ff */
[----:B------:R-:W-:-:S04]  /*0820*/  UIADD3 UR6, UPT, UPT, -UR4, 0x100000, URZ ;  /* 0x0010000004067890 */ /* 0x000fc8000fffe1ff */
[----:B------:R-:W-:Y:S02]  /*0830*/  USHF.L.U32 UR7, UR6, 0xb, URZ ;  /* 0x0000000b06077899 */ /* 0x000fe400080006ff */
[----:B------:R-:W-:Y:S01]  /*0840*/  USHF.L.U32 UR6, UR6, 0x1, URZ ;  /* 0x0000000106067899 */ /* 0x000fe200080006ff */
[----:B------:R-:W-:Y:S01]  /*0850*/  ELECT P0, URZ, PT ;  /* 0x0000000000ff782f */ /* 0x000fe20003800000 */
[----:B------:R-:W2:Y:S10]  /*0860*/  FENCE.VIEW.ASYNC.S ;  /* 0x00000000000073c6 */ /* 0x000eb40000000000 */
[----:B--2---:R4:W2:Y:S01]  /*0870*/  SYNCS.EXCH.64 URZ, [UR5+0x50], UR6 ;  /* 0x0000500605ff75b2 */ /* 0x0048a20008000100 */
[----:B------:R4:W3:Y:S02]  /*0880*/  SYNCS.EXCH.64 URZ, [UR5+0x58], UR6 ;  /* 0x0000580605ff75b2 */ /* 0x0008e40008000100 */
[----:B----4-:R-:W-:Y:S01]  /*0890*/  NOP ;  /* 0x0000000000007918 */ /* 0x010fe20000000000 */
.L_x_11:
[----:B------:R-:W4:Y:S01]  /*08a0*/  SHFL.IDX PT, R0, R241, RZ, 0x1f ;  /* 0x00001ffff1007589 */ /* 0x000f2200000e0000 */
[----:B------:R-:W-:Y:S01]  /*08b0*/  NOP ;  /* 0x0000000000007918 */ /* 0x000fe20000000000 */
[----:B----4-:R-:W-:-:S13]  /*08c0*/  ISETP.NE.AND P0, PT, R0, 0x4, PT ;  /* 0x000000040000780c */ /* 0x010fda0003f05270 */
[----:B------:R-:W-:Y:S05]  /*08d0*/  @P0 BRA `(.L_x_12) ;  /* 0x0000000000480947 */ /* 0x000fea0003800000 */
[----:B--23--:R-:W-:Y:S01]  /*08e0*/  UMOV UR6, 0x1e0 ;  /* 0x000001e000067882 */ /* 0x00cfe20000000000 */
[----:B------:R-:W-:Y:S01]  /*08f0*/  UMOV UR5, 0x400 ;  /* 0x0000040000057882 */ /* 0x000fe20000000000 */
[----:B------:R-:W-:Y:S01]  /*0900*/  USEL UR6, UR6, 0x1a0, UP5 ;  /* 0x000001a006067887 */ /* 0x000fe2000a800000 */
        /* <DEDUP_REMOVED lines=10> */
[----:B--2---:R4:W2:Y:S08]  /*09b0*/  SYNCS.EXCH.64 URZ, [UR5+0x60], UR12 ;  /* 0x0000600c05ff75b2 */ /* 0x0048b00008000100 */
[----:B------:R4:W3:Y:S01]  /*09c0*/  SYNCS.EXCH.64 URZ, [UR5+0x70], UR6 ;  /* 0x0000700605ff75b2 */ /* 0x0008e20008000100 */
[----:B------:R4:W1:Y:S01]  /*09d0*/  SYNCS.EXCH.64 URZ, [UR5+0x68], UR12 ;  /* 0x0000680c05ff75b2 */ /* 0x0008620008000100 */
[----:B------:R4:W1:Y:S02]  /*09e0*/  SYNCS.EXCH.64 URZ, [UR5+0x78], UR6 ;  /* 0x0000780605ff75b2 */ /* 0x0008640008000100 */
[----:B----4-:R-:W-:Y:S01]  /*09f0*/  NOP ;  /* 0x0000000000007918 */ /* 0x010fe20000000000 */
.L_x_12:
[----:B------:R-:W4:Y:S01]  /*0a00*/  SHFL.IDX PT, R0, R241, RZ, 0x1f ;  /* 0x00001ffff1007589 */ /* 0x000f2200000e0000 */
[----:B------:R-:W-:Y:S01]  /*0a10*/  NOP ;  /* 0x0000000000007918 */ /* 0x000fe20000000000 */
[----:B----4-:R-:W-:-:S13]  /*0a20*/  ISETP.NE.AND P0, PT, R0, 0x5, PT ;  /* 0x000000050000780c */ /* 0x010fda0003f05270 */
[----:B------:R-:W-:Y:S05]  /*0a30*/  @P0 BRA `(.L_x_13) ;  /* 0x0000000000540947 */ /* 0x000fea0003800000 */
[----:B--23--:R-:W-:Y:S01]  /*0a40*/  UMOV UR6, 0x400 ;  /* 0x0000040000067882 */ /* 0x00cfe20000000000 */
        /* <DEDUP_REMOVED lines=14> */
[----:B------:R4:W1:Y:S01]  /*0b30*/  SYNCS.EXCH.64 URZ, [UR6+0xa8], UR4 ;  /* 0x0000a80406ff75b2 */ /* 0x0008620008000100 */
[----:B------:R4:W1:Y:S01]  /*0b40*/  SYNCS.EXCH.64 URZ, [UR6+0x90], UR12 ;  /* 0x0000900c06ff75b2 */ /* 0x0008620008000100 */
[----:B------:R4:W1:Y:S01]  /*0b50*/  SYNCS.EXCH.64 URZ, [UR6+0xb0], UR4 ;  /* 0x0000b00406ff75b2 */ /* 0x0008620008000100 */
[----:B------:R4:W1:Y:S01]  /*0b60*/  SYNCS.EXCH.64 URZ, [UR6+0x98], UR12 ;  /* 0x0000980c06ff75b2 */ /* 0x0008620008000100 */
[----:B------:R4:W1:Y:S02]  /*0b70*/  SYNCS.EXCH.64 URZ, [UR6+0xb8], UR4 ;  /* 0x0000b80406ff75b2 */ /* 0x0008640008000100 */
[----:B----4-:R-:W-:Y:S01]  /*0b80*/  NOP ;  /* 0x0000000000007918 */ /* 0x010fe20000000000 */
.L_x_13:
[----:B------:R-:W4:Y:S01]  /*0b90*/  SHFL.IDX PT, R0, R241, RZ, 0x1f ;  /* 0x00001ffff1007589 */ /* 0x000f2200000e0000 */
[----:B------:R-:W-:Y:S01]  /*0ba0*/  ISETP.NE.OR P1, PT, RZ, UR10, !P1 ;  /* 0x0000000aff007c0c */ /* 0x000fe2000cf25670 */
        /* <DEDUP_REMOVED lines=12> */
[----:B------:R4:W3:Y:S01]  /*0c70*/  SYNCS.EXCH.64 URZ, [UR5+0xd0], UR6 ;  /* 0x0000d00605ff75b2 */ /* 0x0008e20008000100 */
[----:B------:R4:W1:Y:S01]  /*0c80*/  SYNCS.EXCH.64 URZ, [UR5+0xc8], UR6 ;  /* 0x0000c80605ff75b2 */ /* 0x0008620008000100 */
[----:B------:R4:W1:Y:S02]  /*0c90*/  SYNCS.EXCH.64 URZ, [UR5+0xd8], UR6 ;  /* 0x0000d80605ff75b2 */ /* 0x0008640008000100 */
[----:B----4-:R-:W-:Y:S01]  /*0ca0*/  NOP ;  /* 0x0000000000007918 */ /* 0x010fe20000000000 */
.L_x_14:
[----:B------:R-:W-:Y:S01]  /*0cb0*/  VOTEU.ALL UP1, P1 ;  /* 0x0000000000ff7886 */ /* 0x000fe20000820000 */
[----:B--23--:R-:W2:Y:S01]  /*0cc0*/  LDCU UR5, c[0x0][0x36c] ;  /* 0x00006d80ff0577ac */ /* 0x00cea20008000800 */
[----:B------:R-:W-:Y:S01]  /*0cd0*/  NOP ;  /* 0x0000000000007918 */ /* 0x000fe20000000000 */
[----:B------:R-:W-:Y:S01]  /*0ce0*/  LOP3.LUT R10, R238, 0x1f, RZ, 0xc0, !PT ;  /* 0x0000001fee0a7812 */ /* 0x000fe200078ec0ff */
[----:B------:R-:W-:Y:S01]  /*0cf0*/  UMOV UR6, 0x20 ;  /* 0x0000002000067882 */ /* 0x000fe20000000000 */
[----:B------:R-:W-:Y:S01]  /*0d00*/  @!UP1 UMOV UR4, 0x400 ;  /* 0x0000040000049882 */ /* 0x000fe20000000000 */
[----:B------:R-:W-:-:S04]  /*0d10*/  @!UP1 UIADD3 UR6, UPT, UPT, -UR6, 0x100000, URZ ;  /* 0x0010000006069890 */ /* 0x000fc8000fffe1ff */
[----:B------:R-:W-:Y:S02]  /*0d20*/  @!UP1 USHF.L.U32 UR7, UR6, 0xb, URZ ;  /* 0x0000000b06079899 */ /* 0x000fe400080006ff */
[----:B------:R-:W-:Y:S02]  /*0d30*/  @!UP1 USHF.L.U32 UR6, UR6, 0x1, URZ ;  /* 0x0000000106069899 */ /* 0x000fe400080006ff */
[----:B------:R-:W-:Y:S01]  /*0d40*/  @!UP1 ULEA UR4, UR37, UR4, 0x18 ;  /* 0x0000000425049291 */ /* 0x000fe2000f8ec0ff */
[----:B------:R-:W-:Y:S01]  /*0d50*/  VOTEU.ALL UP1, P1 ;  /* 0x0000000000ff7886 */ /* 0x000fe20000820000 */
[----:B------:R-:W-:Y:S01]  /*0d60*/  UISETP.NE.AND UP4, UPT, UR10, URZ, UPT ;  /* 0x000000ff0a00728c */ /* 0x000fe2000bf85270 */
[----:B------:R-:W3:Y:S09]  /*0d70*/  FENCE.VIEW.ASYNC.S ;  /* 0x00000000000073c6 */ /* 0x000ef20000000000 */
[----:B---3--:R3:W4:Y:S01]  /*0d80*/  @!UP1 SYNCS.EXCH.64 URZ, [UR4+0xe0], UR6 ;  /* 0x0000e00604ff95b2 */ /* 0x0087220008000100 */
[----:B--2---:R-:W-:-:S09]  /*0d90*/  UISETP.EQ.U32.AND UP1, UPT, UR5, 0x1, UPT ;  /* 0x000000010500788c */ /* 0x004fd2000bf22070 */
[----:B------:R-:W-:Y:S05]  /*0da0*/  BRA.U !UP1, `(.L_x_15) ;  /* 0x0000000109087547 */ /* 0x000fea000b800000 */
[----:B-1--4-:R-:W-:Y:S01]  /*0db0*/  UCGABAR_ARV ;  /* 0x00000000000079c7 */ /* 0x012fe20008000000 */
[----:B------:R-:W-:Y:S05]  /*0dc0*/  BRA `(.L_x_16) ;  /* 0x0000000000047947 */ /* 0x000fea0003800000 */
.L_x_15:
[----:B-1--4-:R-:W-:Y:S01]  /*0dd0*/  NOP ;  /* 0x0000000000007918 */ /* 0x012fe20000000000 */
.L_x_16:
[----:B------:R-:W1:Y:S01]  /*0de0*/  S2R R233, SR_CTAID.Y ;  /* 0x0000000000e97919 */ /* 0x000e620000002600 */
[----:B------:R-:W-:-:S05]  /*0df0*/  CS2R.32 R232, SR_CgaSize ;  /* 0x0000000000e87805 */ /* 0x000fca0000008a00 */
[----:B------:R-:W-:-:S05]  /*0e00*/  IMAD R232, R232, -0xa0, RZ ;  /* 0xffffff60e8e87824 */ /* 0x000fca00078e02ff */
[----:B---3--:R-:W-:-:S14]  /*0e10*/  R2UR UR4, R232 ;  /* 0x00000000e80472ca */ /* 0x008fdc00000e0000 */
[----:B------:R-:W2:Y:S01]  /*0e20*/  LDCU UR4, c[0x0][UR4+0x2b4] ;  /* 0x00005680040477ac */ /* 0x000ea20008000800 */
[----:B------:R-:W-:-:S05]  /*0e30*/  CS2R.32 R0, SR_CgaSize ;  /* 0x0000000000007805 */ /* 0x000fca0000008a00 */
[----:B------:R-:W-:-:S06]  /*0e40*/  IMAD R0, R0, -0xa0, RZ ;  /* 0xffffff6000007824 */ /* 0x000fcc00078e02ff */
[----:B------:R-:W3:Y:S01]  /*0e50*/  LDC R0, c[0x0][R0+0x2a4] ;  /* 0x0000a90000007b82 */ /* 0x000ee20000000800 */
[----:B------:R-:W-:Y:S01]  /*0e60*/  PRMT R8, RZ, 0x7610, R8 ;  /* 0x00007610ff087816 */ /* 0x000fe20000000008 */
[----:B------:R-:W4:Y:S01]  /*0e70*/  S2R R11, SR_CTAID.X ;  /* 0x00000000000b7919 */ /* 0x000f220000002500 */
[----:B------:R-:W-:-:S05]  /*0e80*/  CS2R.32 R232, SR_CgaSize ;  /* 0x0000000000e87805 */ /* 0x000fca0000008a00 */
[----:B------:R-:W-:-:S05]  /*0e90*/  IMAD R232, R232, -0xa0, RZ ;  /* 0xffffff60e8e87824 */ /* 0x000fca00078e02ff */
[----:B------:R-:W-:-:S14]  /*0ea0*/  R2UR UR5, R232 ;  /* 0x00000000e80572ca */ /* 0x000fdc00000e0000 */
[----:B------:R-:W3:Y:S01]  /*0eb0*/  LDCU UR5, c[0x0][UR5+0x2b0] ;  /* 0x00005600050577ac */ /* 0x000ee20008000800 */
[----:B------:R-:W-:Y:S01]  /*0ec0*/  UISETP.NE.AND UP2, UPT, UR10, 0x2, UPT ;  /* 0x000000020a00788c */ /* 0x000fe2000bf45270 */
[----:B------:R-:W2:Y:S01]  /*0ed0*/  LDC R9, c[0x0][0xb24] ;  /* 0x0002c900ff097b82 */ /* 0x000ea20000000800 */
[----:B------:R-:W-:-:S05]  /*0ee0*/  CS2R.32 R2, SR_CgaSize ;  /* 0x0000000000027805 */ /* 0x000fca0000008a00 */
[----:B------:R-:W-:-:S06]  /*0ef0*/  IMAD R2, R2, -0xa0, RZ ;  /* 0xffffff6002027824 */ /* 0x000fcc00078e02ff */
[----:B------:R-:W3:Y:S08]  /*0f00*/  LDC R2, c[0x0][R2+0x2a0] ;  /* 0x0000a80002027b82 */ /* 0x000ef00000000800 */
[----:B------:R-:W3:Y:S01]  /*0f10*/  LDC R102, c[0x0][0xb24] ;  /* 0x0002c900ff667b82 */ /* 0x000ee20000000800 */
[----:B-1----:R-:W-:-:S07]  /*0f20*/  I2FP.F32.U32 R3, R233 ;  /* 0x000000e900037245 */ /* 0x002fce0000201000 */
[----:B------:R-:W1:Y:S01]  /*0f30*/  S2UR UR36, SR_CTAID.Z ;  /* 0x00000000002479c3 */ /* 0x000e620000002700 */
[----:B--2---:R-:W-:Y:S01]  /*0f40*/  ISETP.GE.AND P0, PT, R9, 0x1, PT ;  /* 0x000000010900780c */ /* 0x004fe20003f06270 */
[----:B----4-:R-:W-:Y:S01]  /*0f50*/  IMAD.MOV.U32 R219, RZ, RZ, R11 ;  /* 0x000000ffffdb7224 */ /* 0x010fe200078e000b */
[----:B------:R-:W-:Y:S01]  /*0f60*/  I2FP.F32.U32 R4, R11 ;  /* 0x0000000b00047245 */ /* 0x000fe20000201000 */
[----:B------:R-:W-:Y:S01]  /*0f70*/  FMUL R3, R3, UR4 ;  /* 0x0000000403037c20 */ /* 0x000fe20008400000 */
[----:B------:R-:W2:Y:S03]  /*0f80*/  LDCU UR4, c[0x0][0xb30] ;  /* 0x00016600ff0477ac */ /* 0x000ea60008000800 */
[----:B---3--:R-:W-:Y:S01]  /*0f90*/  FMUL R4, R4, UR5 ;  /* 0x0000000504047c20 */ /* 0x008fe20008400000 */
[----:B------:R-:W3:Y:S08]  /*0fa0*/  F2I.U32.TRUNC.NTZ R218, R3 ;  /* 0x0000000300da7305 */ /* 0x000ef0000020f000 */
[----:B------:R-:W4:Y:S01]  /*0fb0*/  F2I.U32.TRUNC.NTZ R232, R4 ;  /* 0x0000000400e87305 */ /* 0x000f22000020f000 */
[----:B--2---:R-:W-:Y:S01]  /*0fc0*/  UISETP.NE.AND UP3, UPT, UR4, 0x1, UPT ;  /* 0x000000010400788c */ /* 0x004fe2000bf65270 */
[----:B---3--:R-:W-:-:S05]  /*0fd0*/  IADD3 R218, PT, PT, -R218, RZ, RZ ;  /* 0x000000ffdada7210 */ /* 0x008fca0007ffe1ff */
[----:B------:R-:W-:Y:S01]  /*0fe0*/  IMAD R218, R0, R218, R233 ;  /* 0x000000da00da7224 */ /* 0x000fe200078e02e9 */
[----:B------:R-:W-:Y:S01]  /*0ff0*/  PRMT R0, RZ, 0x7610, R0 ;  /* 0x00007610ff007816 */ /* 0x000fe20000000000 */
[----:B----4-:R-:W-:-:S04]  /*1000*/  IMAD.MOV R232, RZ, RZ, -R232 ;  /* 0x000000ffffe87224 */ /* 0x010fc800078e0ae8 */
[----:B------:R-:W-:Y:S01]  /*1010*/  IMAD R232, R2, R232, R11 ;  /* 0x000000e802e87224 */ /* 0x000fe200078e020b */
[----:B-1----:R-:W-:Y:S06]  /*1020*/  BRA.U UP4, `(.L_x_17) ;  /* 0x0000000104247547 */ /* 0x002fec000b800000 */
[----:B------:R-:W-:Y:S01]  /*1030*/  ISETP.NE.AND P1, PT, R218, RZ, PT ;  /* 0x000000ffda00720c */ /* 0x000fe20003f25270 */
[----:B------:R-:W-:Y:S01]  /*1040*/  IMAD.MOV.U32 R0, RZ, RZ, 0x3 ;  /* 0x00000003ff007424 */ /* 0x000fe200078e00ff */
[C---:B------:R-:W-:Y:S02]  /*1050*/  LOP3.LUT R3, R232.reuse, 0xfffffffe, RZ, 0xc0, !PT ;  /* 0xfffffffee8037812 */ /* 0x040fe400078ec0ff */
[----:B------:R-:W-:Y:S02]  /*1060*/  ISETP.LT.U32.OR P1, PT, R232, 0x2, !P1 ;  /* 0x00000002e800780c */ /* 0x000fe40004f21470 */
[----:B------:R-:W-:Y:S02]  /*1070*/  SHF.L.U32 R0, R0, R3, RZ ;  /* 0x0000000300007219 */ /* 0x000fe400000006ff */
[----:B------:R-:W-:Y:S02]  /*1080*/  SEL R5, RZ, 0x1, !P1 ;  /* 0x00000001ff057807 */ /* 0x000fe40004800000 */
[----:B------:R-:W-:-:S05]  /*1090*/  SEL R2, RZ, 0x2, !P1 ;  /* 0x00000002ff027807 */ /* 0x000fca0004800000 */
[----:B------:R-:W-:-:S05]  /*10a0*/  IMAD.IADD R2, R5, 0x1, R2 ;  /* 0x0000000105027824 */ /* 0x000fca00078e0202 */
[----:B------:R-:W-:Y:S02]  /*10b0*/  PRMT R8, R2, 0x7610, R8 ;  /* 0x0000761002087816 */ /* 0x000fe40000000008 */
.L_x_17:
[----:B------:R-:W-:Y:S05]  /*10c0*/  @!P0 BRA `(.L_x_18) ;  /* 0x0000000000b88947 */ /* 0x000fea0003800000 */
[----:B------:R-:W1:Y:S01]  /*10d0*/  LDC.64 R4, c[0x0][0xb18] ;  /* 0x0002c600ff047b82 */ /* 0x000e620000000a00 */
[----:B------:R-:W-:-:S07]  /*10e0*/  ISETP.NE.AND P0, PT, R9, 0x1, PT ;  /* 0x000000010900780c */ /* 0x000fce0003f05270 */
[----:B------:R-:W2:Y:S08]  /*10f0*/  LDC R14, c[0x0][0xb0c] ;  /* 0x0002c300ff0e7b82 */ /* 0x000eb00000000800 */
[----:B------:R-:W3:Y:S08]  /*1100*/  LDC R13, c[0x0][0x370] ;  /* 0x0000dc00ff0d7b82 */ /* 0x000ef00000000800 */
[----:B------:R-:W4:Y:S01]  /*1110*/  LDC R16, c[0x0][0x374] ;  /* 0x0000dd00ff107b82 */ /* 0x000f220000000800 */
[----:B-1----:R-:W-:-:S07]  /*1120*/  ISETP.NE.AND P1, PT, R4, 0x1, PT ;  /* 0x000000010400780c */ /* 0x002fce0003f25270 */
[----:B------:R-:W3:Y:S01]  /*1130*/  LDC.64 R6, c[0x0][0xb10] ;  /* 0x0002c400ff067b82 */ /* 0x000ee20000000a00 */
[----:B--2---:R-:W-:-:S07]  /*1140*/  ISETP.NE.AND P2, PT, R14, 0x1, PT ;  /* 0x000000010e00780c */ /* 0x004fce0003f45270 */
[----:B------:R-:W1:Y:S08]  /*1150*/  LDC R12, c[0x0][0xb20] ;  /* 0x0002c800ff0c7b82 */ /* 0x000e700000000800 */
[----:B------:R-:W2:Y:S01]  /*1160*/  LDC.64 R2, c[0x0][0xb28] ;  /* 0x0002ca00ff027b82 */ /* 0x000ea20000000a00 */
[----:B----4-:R-:W-:-:S04]  /*1170*/  IMAD.HI.U32 R15, R16, R5, RZ ;  /* 0x00000005100f7227 */ /* 0x010fc800078e00ff */
[----:B------:R-:W-:-:S04]  /*1180*/  IMAD.HI.U32 R5, R233, R5, RZ ;  /* 0x00000005e9057227 */ /* 0x000fc800078e00ff */
[----:B---3--:R-:W-:-:S04]  /*1190*/  IMAD.HI.U32 R18, R13, R6, RZ ;  /* 0x000000060d127227 */ /* 0x008fc800078e00ff */
[----:B------:R-:W-:Y:S01]  /*11a0*/  IMAD.HI.U32 R20, R11, R6, RZ ;  /* 0x000000060b147227 */ /* 0x000fe200078e00ff */
[-C--:B------:R-:W-:Y:S02]  /*11b0*/  @P2 SHF.R.U32.HI R13, RZ, R7.reuse, R18 ;  /* 0x00000007ff0d2219 */ /* 0x080fe40000011612 */
[-C--:B-1----:R-:W-:Y:S02]  /*11c0*/  @P1 SHF.R.U32.HI R16, RZ, R12.reuse, R15 ;  /* 0x0000000cff101219 */ /* 0x082fe4000001160f */
[----:B------:R-:W-:Y:S02]  /*11d0*/  SHF.R.U32.HI R12, RZ, R12, R5 ;  /* 0x0000000cff0c7219 */ /* 0x000fe40000011605 */
[----:B------:R-:W-:Y:S02]  /*11e0*/  SHF.R.U32.HI R20, RZ, R7, R20 ;  /* 0x00000007ff147219 */ /* 0x000fe40000011614 */
[----:B------:R-:W-:Y:S01]  /*11f0*/  SEL R5, R233, R12, !P1 ;  /* 0x0000000ce9057207 */ /* 0x000fe20004800000 */
[----:B--2---:R-:W-:Y:S01]  /*1200*/  IMAD.HI.U32 R18, R16, R2, RZ ;  /* 0x0000000210127227 */ /* 0x004fe200078e00ff */
[----:B------:R-:W-:-:S02]  /*1210*/  SEL R219, R11, R20, !P2 ;  /* 0x000000140bdb7207 */ /* 0x000fc40005000000 */
[----:B------:R-:W-:Y:S01]  /*1220*/  IADD3 R7, PT, PT, -R5, RZ, RZ ;  /* 0x000000ff05077210 */ /* 0x000fe20007ffe1ff */
[----:B------:R-:W-:Y:S01]  /*1230*/  IMAD.HI.U32 R6, R13, R2, RZ ;  /* 0x000000020d067227 */ /* 0x000fe200078e00ff */
[----:B------:R-:W-:-:S03]  /*1240*/  @P0 SHF.R.U32.HI R16, RZ, R3, R18 ;  /* 0x00000003ff100219 */ /* 0x000fc60000011612 */
[----:B------:R-:W-:Y:S01]  /*1250*/  IMAD R7, R4, R7, R233 ;  /* 0x0000000704077224 */ /* 0x000fe200078e02e9 */
[----:B------:R-:W-:Y:S01]  /*1260*/  @P0 SHF.R.U32.HI R13, RZ, R3, R6 ;  /* 0x00000003ff0d0219 */ /* 0x000fe20000011606 */
[----:B------:R-:W-:-:S04]  /*1270*/  IMAD R16, R16, R9, RZ ;  /* 0x0000000910107224 */ /* 0x000fc800078e02ff */
[----:B------:R-:W-:Y:S01]  /*1280*/  IMAD R6, R13, R9, RZ ;  /* 0x000000090d067224 */ /* 0x000fe200078e02ff */
[----:B------:R-:W-:-:S04]  /*1290*/  ISETP.GE.AND P1, PT, R5, R16, PT ;  /* 0x000000100500720c */ /* 0x000fc80003f26270 */
[----:B------:R-:W-:Y:S01]  /*12a0*/  ISETP.GE.OR P1, PT, R219, R6, P1 ;  /* 0x00000006db00720c */ /* 0x000fe20000f26670 */
[----:B------:R-:W-:-:S05]  /*12b0*/  IMAD.HI.U32 R6, R5, R2, RZ ;  /* 0x0000000205067227 */ /* 0x000fca00078e00ff */
[----:B------:R-:W-:-:S04]  /*12c0*/  SHF.R.U32.HI R6, RZ, R3, R6 ;  /* 0x00000003ff067219 */ /* 0x000fc80000011606 */
[----:B------:R-:W-:-:S03]  /*12d0*/  SEL R6, R5, R6, !P0 ;  /* 0x0000000605067207 */ /* 0x000fc60004000000 */
[----:B------:R-:W-:Y:S01]  /*12e0*/  @!P1 IMAD.HI.U32 R12, R219, R2, RZ ;  /* 0x00000002db0c9227 */ /* 0x000fe200078e00ff */
[----:B------:R-:W-:-:S04]  /*12f0*/  IADD3 R2, PT, PT, -R6, RZ, RZ ;  /* 0x000000ff06027210 */ /* 0x000fc80007ffe1ff */
[----:B------:R-:W-:Y:S01]  /*1300*/  @!P1 SHF.R.U32.HI R12, RZ, R3, R12 ;  /* 0x00000003ff0c9219 */ /* 0x000fe2000001160c */
[----:B------:R-:W-:-:S03]  /*1310*/  IMAD R2, R9, R2, R5 ;  /* 0x0000000209027224 */ /* 0x000fc600078e0205 */
[----:B------:R-:W-:-:S05]  /*1320*/  @!P1 SEL R3, R219, R12, !P0 ;  /* 0x0000000cdb039207 */ /* 0x000fca0004000000 */
[--C-:B------:R-:W-:Y:S02]  /*1330*/  @!P1 IMAD.IADD R6, R6, 0x1, -R3.reuse ;  /* 0x0000000106069824 */ /* 0x100fe400078e0a03 */
[----:B------:R-:W-:Y:S01]  /*1340*/  @!P1 IMAD R3, R2, R13, R3 ;  /* 0x0000000d02039224 */ /* 0x000fe200078e0203 */
[----:B------:R-:W-:Y:S01]  /*1350*/  IADD3 R2, PT, PT, -R219, RZ, RZ ;  /* 0x000000ffdb027210 */ /* 0x000fe20007ffe1ff */
[----:B------:R-:W-:Y:S02]  /*1360*/  @!P1 IMAD R5, R6, R9, R219 ;  /* 0x0000000906059224 */ /* 0x000fe400078e02db */
[----:B------:R-:W-:Y:S02]  /*1370*/  @!P1 IMAD.MOV.U32 R219, RZ, RZ, R3 ;  /* 0x000000ffffdb9224 */ /* 0x000fe400078e0003 */
[----:B------:R-:W-:Y:S02]  /*1380*/  IMAD R2, R14, R2, R11 ;  /* 0x000000020e027224 */ /* 0x000fe400078e020b */
[----:B------:R-:W-:-:S02]  /*1390*/  IMAD R233, R5, R4, R7 ;  /* 0x0000000405e97224 */ /* 0x000fc400078e0207 */
[----:B------:R-:W-:Y:S02]  /*13a0*/  IMAD R219, R219, R14, R2 ;  /* 0x0000000edbdb7224 */ /* 0x000fe400078e0202 */
.L_x_18:
[----:B------:R-:W-:Y:S05]  /*13b0*/  BRA.U UP3, `(.L_x_19) ;  /* 0x0000000103407547 */ /* 0x000fea000b800000 */
[----:B------:R-:W1:Y:S08]  /*13c0*/  LDC.64 R2, c[0x0][0xb18] ;  /* 0x0002c600ff027b82 */ /* 0x000e700000000a00 */
[----:B------:R-:W2:Y:S08]  /*13d0*/  LDC.64 R4, c[0x0][0xb10] ;  /* 0x0002c400ff047b82 */ /* 0x000eb00000000a00 */
[----:B------:R-:W3:Y:S08]  /*13e0*/  LDC R6, c[0x0][0xb20] ;  /* 0x0002c800ff067b82 */ /* 0x000ef00000000800 */
[----:B------:R-:W4:Y:S01]  /*13f0*/  LDC R12, c[0x0][0xb0c] ;  /* 0x0002c300ff0c7b82 */ /* 0x000f220000000800 */
[----:B-1----:R-:W-:Y:S01]  /*1400*/  IMAD.HI.U32 R3, R233, R3, RZ ;  /* 0x00000003e9037227 */ /* 0x002fe200078e00ff */
[----:B------:R-:W-:-:S03]  /*1410*/  ISETP.NE.AND P0, PT, R2, 0x1, PT ;  /* 0x000000010200780c */ /* 0x000fc60003f05270 */
[----:B--2---:R-:W-:-:S05]  /*1420*/  IMAD.HI.U32 R4, R219, R4, RZ ;  /* 0x00000004db047227 */ /* 0x004fca00078e00ff */
[----:B------:R-:W-:Y:S02]  /*1430*/  SHF.R.U32.HI R4, RZ, R5, R4 ;  /* 0x00000005ff047219 */ /* 0x000fe40000011604 */
[----:B---3--:R-:W-:-:S04]  /*1440*/  SHF.R.U32.HI R6, RZ, R6, R3 ;  /* 0x00000006ff067219 */ /* 0x008fc80000011603 */
[----:B------:R-:W-:Y:S02]  /*1450*/  SEL R3, R233, R6, !P0 ;  /* 0x00000006e9037207 */ /* 0x000fe40004000000 */
[----:B----4-:R-:W-:-:S04]  /*1460*/  ISETP.NE.AND P1, PT, R12, 0x1, PT ;  /* 0x000000010c00780c */ /* 0x010fc80003f25270 */
[----:B------:R-:W-:-:S05]  /*1470*/  SEL R6, R219, R4, !P1 ;  /* 0x00000004db067207 */ /* 0x000fca0004800000 */
[----:B------:R-:W-:Y:S02]  /*1480*/  IMAD.IADD R4, R3, 0x1, -R6 ;  /* 0x0000000103047824 */ /* 0x000fe400078e0a06 */
[----:B------:R-:W-:Y:S02]  /*1490*/  IMAD.IADD R3, R6, 0x1, -R3 ;  /* 0x0000000106037824 */ /* 0x000fe400078e0a03 */
[----:B------:R-:W-:Y:S02]  /*14a0*/  IMAD R219, R4, R12, R219 ;  /* 0x0000000c04db7224 */ /* 0x000fe400078e02db */
[----:B------:R-:W-:Y:S02]  /*14b0*/  IMAD R233, R3, R2, R233 ;  /* 0x0000000203e97224 */ /* 0x000fe400078e02e9 */
.L_x_19:
[----:B------:R-:W-:Y:S05]  /*14c0*/  BRA.U !UP1, `(.L_x_20) ;  /* 0x00000001090c7547 */ /* 0x000fea000b800000 */
[----:B------:R-:W-:Y:S01]  /*14d0*/  UCGABAR_WAIT ;  /* 0x0000000000007dc7 */ /* 0x000fe20008000000 */
[----:B------:R-:W-:Y:S01]  /*14e0*/  CCTL.IVALL ;  /* 0x00000000ff00798f */ /* 0x000fe20002000000 */
[----:B------:R-:W-:Y:S05]  /*14f0*/  BRA `(.L_x_21) ;  /* 0x0000000000047947 */ /* 0x000fea0003800000 */
.L_x_20:
[----:B------:R-:W-:Y:S06]  /*1500*/  BAR.SYNC.DEFER_BLOCKING 0x0 ;  /* 0x0000000000007b1d */ /* 0x000fec0000010000 */
.L_x_21:
[----:B------:R-:W-:Y:S05]  /*1510*/  BRA.U UP2, `(.L_x_22) ;  /* 0x00000015020c7547 */ /* 0x000fea000b800000 */
[----:B------:R-:W1:Y:S01]  /*1520*/  LDCU UR22, c[0x0][0x38c] ;  /* 0x00007180ff1677ac */ /* 0x000e620008000800 */
[----:B------:R-:W2:Y:S01]  /*1530*/  LDC R9, c[0x0][0x370] ;  /* 0x0000dc00ff097b82 */ /* 0x000ea20000000800 */
[----:B------:R-:W-:Y:S01]  /*1540*/  PLOP3.LUT P1, PT, PT, PT, UP5, 0x80, 0x8 ;  /* 0x000000000008781c */ /* 0x000fe20003f2f058 */
[----:B------:R-:W-:Y:S01]  /*1550*/  HFMA2 R12, -RZ, RZ, 0, 0 ;  /* 0x00000000ff0c7431 */ /* 0x000fe200000001ff */
[----:B------:R-:W-:Y:S01]  /*1560*/  UISETP.NE.AND UP1, UPT, UR10, URZ, UPT ;  /* 0x000000ff0a00728c */ /* 0x000fe2000bf25270 */
[----:B------:R-:W-:Y:S01]  /*1570*/  ISETP.NE.AND P4, PT, R10, RZ, P5 ;  /* 0x000000ff0a00720c */ /* 0x000fe20002f85270 */
[C---:B------:R-:W-:Y:S01]  /*1580*/  IMAD.SHL.U32 R16, R11.reuse, 0x80, RZ ;  /* 0x000000800b107824 */ /* 0x040fe200078e00ff */
[----:B------:R-:W-:Y:S01]  /*1590*/  LOP3.LUT R18, R11, 0x1, RZ, 0xc0, !PT ;  /* 0x000000010b127812 */ /* 0x000fe200078ec0ff */
[----:B------:R-:W-:Y:S01]  /*15a0*/  IMAD.MOV.U32 R15, RZ, RZ, 0x1 ;  /* 0x00000001ff0f7424 */ /* 0x000fe200078e00ff */
[----:B------:R-:W3:Y:S01]  /*15b0*/  LDC R0, c[0x0][0x374] ;  /* 0x0000dd00ff007b82 */ /* 0x000ee20000000800 */
[----:B------:R-:W-:Y:S01]  /*15c0*/  PLOP3.LUT P1, PT, P1, PT, PT, 0x8, 0x80 ;  /* 0x000000000080781c */ /* 0x000fe20000f2e170 */
[----:B------:R-:W-:Y:S01]  /*15d0*/  IMAD.MOV.U32 R14, RZ, RZ, RZ ;  /* 0x000000ffff0e7224 */ /* 0x000fe200078e00ff */
[----:B------:R-:W-:Y:S01]  /*15e0*/  MOV R8, 0x1 ;  /* 0x0000000100087802 */ /* 0x000fe20000000f00 */
[----:B------:R-:W-:Y:S01]  /*15f0*/  IMAD.MOV.U32 R10, RZ, RZ, RZ ;  /* 0x000000ffff0a7224 */ /* 0x000fe200078e00ff */
[----:B------:R-:W4:Y:S01]  /*1600*/  LDCU.64 UR30, c[0x0][0x348] ;  /* 0x00006900ff1e77ac */ /* 0x000f220008000a00 */
[----:B-1----:R-:W-:-:S02]  /*1610*/  UIADD3 UR4, UPT, UPT, UR22, 0xff, URZ ;  /* 0x000000ff16047890 */ /* 0x002fc4000fffe0ff */
[----:B------:R-:W-:Y:S02]  /*1620*/  USEL UR14, UR14, 0x2, UP1 ;  /* 0x000000020e0e7887 */ /* 0x000fe40008800000 */
[----:B------:R-:W-:Y:S01]  /*1630*/  USHF.R.S32.HI UR29, URZ, 0x1f, UR4 ;  /* 0x0000001fff1d7899 */ /* 0x000fe20008011404 */
[----:B------:R-:W-:-:S03]  /*1640*/  UMOV UR15, URZ ;  /* 0x000000ff000f7c82 */ /* 0x000fc60008000000 */
[----:B------:R-:W-:Y:S02]  /*1650*/  ULEA.HI UR29, UR29, UR4, URZ, 0x8 ;  /* 0x000000041d1d7291 */ /* 0x000fe4000f8f40ff */
[----:B------:R-:W-:Y:S02]  /*1660*/  UIADD3 UR4, UPT, UPT, UR22, -0x1, URZ ;  /* 0xffffffff16047890 */ /* 0x000fe4000fffe0ff */
[----:B------:R-:W-:Y:S02]  /*1670*/  USHF.R.S32.HI UR29, URZ, 0x8, UR29 ;  /* 0x00000008ff1d7899 */ /* 0x000fe4000801141d */
[----:B------:R-:W-:Y:S02]  /*1680*/  UISETP.GE.U32.AND UP2, UPT, UR4, -0x1ff, UPT ;  /* 0xfffffe010400788c */ /* 0x000fe4000bf46070 */
[----:B------:R-:W-:Y:S02]  /*1690*/  UISETP.LT.U32.AND UP0, UPT, UR29, 0x4, UPT ;  /* 0x000000041d00788c */ /* 0x000fe4000bf01070 */
[----:B------:R-:W-:-:S02]  /*16a0*/  UIADD3 UR22, UPT, UPT, UR22, 0x1fe, URZ ;  /* 0x000001fe16167890 */ /* 0x000fc4000fffe0ff */
[----:B------:R-:W-:-:S04]  /*16b0*/  USEL UR23, UR29, 0x4, UP0 ;  /* 0x000000041d177887 */ /* 0x000fc80008000000 */
[----:B------:R-:W-:Y:S02]  /*16c0*/  UIADD3 UR13, UPT, UPT, UR23, -0x1, URZ ;  /* 0xffffffff170d7890 */ /* 0x000fe4000fffe0ff */
[----:B------:R-:W-:Y:S02]  /*16d0*/  @UP2 UIADD3 UR13, UPT, UPT, UR23, URZ, URZ ;  /* 0x000000ff170d2290 */ /* 0x000fe4000fffe0ff */
[----:B------:R-:W-:Y:S02]  /*16e0*/  UIADD3 UR21, UPT, UPT, UR29, -UR23, URZ ;  /* 0x800000171d157290 */ /* 0x000fe4000fffe0ff */
[----:B------:R-:W-:Y:S02]  /*16f0*/  UIADD3 UR7, UPT, UPT, UR13, 0x1, URZ ;  /* 0x000000010d077890 */ /* 0x000fe4000fffe0ff */
[----:B--2-4-:R-:W-:-:S12]  /*1700*/  UIADD3 UR13, UPT, UPT, -UR13, URZ, URZ ;  /* 0x000000ff0d0d7290 */ /* 0x014fd8000fffe1ff */
.L_x_42:
[----:B------:R-:W-:Y:S01]  /*1710*/  UISETP.NE.AND UP0, UPT, UR37, URZ, UPT ;  /* 0x000000ff2500728c */ /* 0x000fe2000bf05270 */
[----:B------:R-:W1:Y:S08]  /*1720*/  S2UR UR37, SR_CgaCtaId ;  /* 0x00000000002579c3 */ /* 0x000e700000008800 */
[----:B------:R-:W-:Y:S05]  /*1730*/  BRA.U UP0, `(.L_x_23) ;  /* 0x0000000100347547 */ /* 0x000fea000b800000 */
[----:B------:R-:W2:Y:S01]  /*1740*/  S2R R2, SR_CgaCtaId ;  /* 0x0000000000027919 */ /* 0x000ea20000008800 */
[----:B------:R-:W-:-:S04]  /*1750*/  MOV R3, 0x400 ;  /* 0x0000040000037802 */ /* 0x000fc80000000f00 */
[----:B--2---:R-:W-:Y:S02]  /*1760*/  LEA R3, R2, R3, 0x18 ;  /* 0x0000000302037211 */ /* 0x004fe400078ec0ff */
[----:B------:R-:W-:-:S03]  /*1770*/  SHF.L.U32 R2, R8, 0x1f, RZ ;  /* 0x0000001f08027819 */ /* 0x000fc600000006ff */
[----:B------:R-:W-:-:S04]  /*1780*/  IMAD R3, R10, 0x8, R3 ;  /* 0x000000080a037824 */ /* 0x000fc800078e0203 */
[----:B------:R-:W2:Y:S02]  /*1790*/  SYNCS.PHASECHK.TRANS64.TRYWAIT P0, [R3+URZ+0xd0], R2 ;  /* 0x0000d002030075a7 */ /* 0x000ea400080011ff */
[----:B--2---:R-:W-:Y:S05]  /*17a0*/  @!P0 BRA `(.L_x_24) ;  /* 0x0000006800a88947 */ /* 0x004fea0003800000 */
.L_x_115:
[----:B------:R-:W-:Y:S01]  /*17b0*/  VIADD R10, R10, 0x1 ;  /* 0x000000010a0a7836 */ /* 0x000fe20000000000 */
[----:B------:R2:W-:Y:S04]  /*17c0*/  SYNCS.ARRIVE.TRANS64.A1T0 RZ, [R3+URZ+0xc0], RZ ;  /* 0x0000c0ff03ff79a7 */ /* 0x0005e800081000ff */
[----:B------:R-:W-:-:S04]  /*17d0*/  ISETP.NE.AND P0, PT, R10, 0x2, PT ;  /* 0x000000020a00780c */ /* 0x000fc80003f05270 */
[----:B------:R-:W-:Y:S02]  /*17e0*/  SEL R10, R10, RZ, P0 ;  /* 0x000000ff0a0a7207 */ /* 0x000fe40000000000 */
[----:B--2---:R-:W-:-:S04]  /*17f0*/  SEL R3, RZ, 0x1, P0 ;  /* 0x00000001ff037807 */ /* 0x004fc80000000000 */
[----:B------:R-:W-:-:S07]  /*1800*/  LOP3.LUT R8, R8, R3, RZ, 0x3c, !PT ;  /* 0x0000000308087212 */ /* 0x000fce00078e3cff */
.L_x_23:
[----:B------:R-:W-:Y:S01]  /*1810*/  UMOV UR4, 0x400 ;  /* 0x0000040000047882 */ /* 0x000fe20000000000 */
[----:B------:R-:W-:Y:S01]  /*1820*/  LEA.HI R3, R219, R219, RZ, 0x1 ;  /* 0x000000dbdb037211 */ /* 0x000fe200078f08ff */
[----:B-1----:R-:W-:Y:S01]  /*1830*/  ULEA UR4, UR37, UR4, 0x18 ;  /* 0x0000000425047291 */ /* 0x002fe2000f8ec0ff */
[----:B------:R-:W-:Y:S01]  /*1840*/  SHF.L.U32 R2, R15, 0x1f, RZ ;  /* 0x0000001f0f027819 */ /* 0x000fe200000006ff */
[----:B------:R-:W-:Y:S01]  /*1850*/  IMAD R233, R233, 0x2, R18 ;  /* 0x00000002e9e97824 */ /* 0x000fe200078e0212 */
[----:B------:R-:W-:Y:S01]  /*1860*/  UISETP.GE.U32.AND UP0, UPT, UR22, 0x1ff, UPT ;  /* 0x000001ff1600788c */ /* 0x000fe2000bf06070 */
[----:B------:R-:W-:Y:S01]  /*1870*/  IMAD.SHL.U32 R3, R3, 0x80, RZ ;  /* 0x0000008003037824 */ /* 0x000fe200078e00ff */
[----:B------:R-:W-:Y:S01]  /*1880*/  ULEA UR5, UR15, UR4, 0x3 ;  /* 0x000000040f057291 */ /* 0x000fe2000f8e18ff */
[----:B------:R-:W-:Y:S01]  /*1890*/  R2UR UR35, R16 ;  /* 0x00000000102372ca */ /* 0x000fe200000e0000 */
[----:B------:R-:W-:Y:S01]  /*18a0*/  UMOV UR38, URZ ;  /* 0x000000ff00267c82 */ /* 0x000fe20008000000 */
[----:B------:R-:W-:-:S02]  /*18b0*/  R2UR UR19, R233 ;  /* 0x00000000e91372ca */ /* 0x000fc400000e0000 */
[----:B------:R-:W-:-:S04]  /*18c0*/  LOP3.LUT R3, R3, 0xffffff00, RZ, 0xc0, !PT ;  /* 0xffffff0003037812 */ /* 0x000fc800078ec0ff */
[----:B------:R1:W2:Y:S01]  /*18d0*/  SYNCS.PHASECHK.TRANS64.TRYWAIT P0, [UR5+0x20], R2 ;  /* 0x00002002ff0075a7 */ /* 0x0002a20008001105 */
[----:B------:R-:W-:-:S06]  /*18e0*/  R2UR UR5, R3 ;  /* 0x00000000030572ca */ /* 0x000fcc00000e0000 */
[----:B------:R-:W-:-:S07]  /*18f0*/  UIMAD UR19, UR19, 0x30, URZ ;  /* 0x00000030131378a4 */ /* 0x000fce000f8e02ff */
[----:B------:R-:W-:Y:S01]  /*1900*/  ULOP3.LUT UR35, UR5, 0x80, UR35, 0xf8, !UPT ;  /* 0x0000008005237892 */ /* 0x000fe2000f8ef823 */
[----:B------:R-:W-:Y:S11]  /*1910*/  BRA.U !UP0, `(.L_x_25) ;  /* 0x0000000108f07547 */ /* 0x000ff6000b800000 */
[----:B------:R-:W-:Y:S01]  /*1920*/  UMOV UR39, UR13 ;  /* 0x0000000d00277c82 */ /* 0x000fe20008000000 */
[----:B------:R-:W-:Y:S01]  /*1930*/  UMOV UR6, UR15 ;  /* 0x0000000f00067c82 */ /* 0x000fe20008000000 */
[----:B------:R-:W-:-:S05]  /*1940*/  UMOV UR26, 0x80 ;  /* 0x00000080001a7882 */ /* 0x000fca0000000000 */
.L_x_31:
[----:B------:R-:W-:Y:S01]  /*1950*/  @P5 MOV R3, 0x16000 ;  /* 0x0001600000035802 */ /* 0x000fe20000000f00 */
[----:B------:R-:W-:Y:S01]  /*1960*/  ULEA UR33, UR6, UR4, 0x3 ;  /* 0x0000000406217291 */ /* 0x000fe2000f8e18ff */
[----:B-12---:R-:W-:Y:S11]  /*1970*/  @P0 BRA `(.L_x_26) ;  /* 0x00000000000c0947 */ /* 0x006ff60003800000 */
[----:B------:R-:W-:Y:S04]  /*1980*/  SHF.L.U32 R5, R15, 0x1f, RZ ;  /* 0x0000001f0f057819 */ /* 0x000fe800000006ff */
[----:B------:R-:W2:Y:S02]  /*1990*/  SYNCS.PHASECHK.TRANS64.TRYWAIT P0, [UR33+0x20], R5 ;  /* 0x00002005ff0075a7 */ /* 0x000ea40008001121 */
[----:B--2---:R-:W-:Y:S05]  /*19a0*/  @!P0 BRA `(.L_x_27) ;  /* 0x00000068003c8947 */ /* 0x004fea0003800000 */
.L_x_26:
[----:B------:R2:W-:Y:S01]  /*19b0*/  @P5 SYNCS.ARRIVE.TRANS64 RZ, [UR33], R3 ;  /* 0x00000003ffff59a7 */ /* 0x0005e20008000021 */
[----:B------:R-:W-:Y:S02]  /*19c0*/  ULOP3.LUT UR5, UR14, 0x2, URZ, 0xfc, !UPT ;  /* 0x000000020e057892 */ /* 0x000fe4000f8efcff */
[----:B------:R-:W-:Y:S02]  /*19d0*/  UIADD3 UR39, UPT, UPT, UR39, 0x1, URZ ;  /* 0x0000000127277890 */ /* 0x000fe4000fffe0ff */
[----:B------:R-:W-:Y:S02]  /*19e0*/  UISETP.NE.AND UP0, UPT, UR5, 0x2, UPT ;  /* 0x000000020500788c */ /* 0x000fe4000bf05270 */
[----:B------:R-:W-:Y:S07]  /*19f0*/  UISETP.NE.AND UP2, UPT, UR39, 0x1, UPT ;  /* 0x000000012700788c */ /* 0x000fee000bf45270 */
[----:B------:R-:W-:Y:S05]  /*1a00*/  BRA.U UP0, `(.L_x_28) ;  /* 0x0000000100047547 */ /* 0x000fea000b800000 */
[----:B------:R-:W-:Y:S05]  /*1a10*/  BPT.TRAP 0x1 ;  /* 0x000000040000795c */ /* 0x000fea0000300000 */
.L_x_28:
[----:B------:R-:W-:Y:S04]  /*1a20*/  BSSY.RECONVERGENT B0, `(.L_x_29) ;  /* 0x0000003000007945 */ /* 0x000fe80003800200 */
[----:B------:R-:W-:Y:S05]  /*1a30*/  @!P4 BRA `(.L_x_30) ;  /* 0x000000000004c947 */ /* 0x000fea0003800000 */
[----:B------:R-:W-:Y:S05]  /*1a40*/  BPT.TRAP 0x1 ;  /* 0x000000040000795c */ /* 0x000fea0000300000 */
.L_x_30:
[----:B------:R-:W-:Y:S05]  /*1a50*/  BSYNC.RECONVERGENT B0 ;  /* 0x0000000000007941 */ /* 0x000fea0003800200 */
.L_x_29:
[----:B------:R-:W-:Y:S02]  /*1a60*/  UIADD3 UR15, UPT, UPT, UR6, 0x1, URZ ;  /* 0x00000001060f7890 */ /* 0x000fe4000fffe0ff */
[----:B------:R-:W-:Y:S02]  /*1a70*/  UIADD3 UR42, UP1, UPT, UR30, 0x80, URZ ;  /* 0x000000801e2a7890 */ /* 0x000fe4000ff3e0ff */
[----:B------:R-:W-:Y:S02]  /*1a80*/  UISETP.NE.AND UP0, UPT, UR15, 0x4, UPT ;  /* 0x000000040f00788c */ /* 0x000fe4000bf05270 */
[----:B------:R-:W-:Y:S02]  /*1a90*/  ULEA UR24, UR6, UR4, 0xf ;  /* 0x0000000406187291 */ /* 0x000fe4000f8e78ff */
[----:B------:R-:W-:Y:S02]  /*1aa0*/  USEL UR9, URZ, 0x1, UP0 ;  /* 0x00000001ff097887 */ /* 0x000fe40008000000 */
[----:B------:R-:W-:Y:S02]  /*1ab0*/  USEL UR15, UR15, URZ, UP0 ;  /* 0x000000ff0f0f7287 */ /* 0x000fe40008000000 */
[----:B------:R-:W-:Y:S02]  /*1ac0*/  ULOP3.LUT UR33, UR33, 0xfefffff8, URZ, 0xc0, !UPT ;  /* 0xfefffff821217892 */ /* 0x000fe4000f8ec0ff */
[----:B------:R-:W-:Y:S01]  /*1ad0*/  ULEA UR8, UR15, UR4, 0x3 ;  /* 0x000000040f087291 */ /* 0x000fe2000f8e18ff */
[----:B------:R-:W-:Y:S01]  /*1ae0*/  LOP3.LUT R15, R15, UR9, RZ, 0x3c, !PT ;  /* 0x000000090f0f7c12 */ /* 0x000fe2000f8e3cff */
[----:B------:R-:W-:Y:S02]  /*1af0*/  UIADD3 UR34, UPT, UPT, UR26, -0x80, URZ ;  /* 0xffffff801a227890 */ /* 0x000fe4000fffe0ff */
[----:B------:R-:W-:Y:S01]  /*1b00*/  UIADD3.X UR43, UPT, UPT, URZ, UR31, URZ, UP1, !UPT ;  /* 0x0000001fff2b7290 */ /* 0x000fe20008ffe4ff */
[----:B-1----:R-:W-:Y:S01]  /*1b10*/  SHF.L.U32 R2, R15, 0x1f, RZ ;  /* 0x0000001f0f027819 */ /* 0x002fe200000006ff */
[----:B------:R-:W-:Y:S01]  /*1b20*/  UIADD3 UR32, UPT, UPT, UR24, 0x6300, URZ ;  /* 0x0000630018207890 */ /* 0x000fe2000fffe0ff */
[----:B------:R-:W-:Y:S02]  /*1b30*/  UMOV UR44, 0x0 ;  /* 0x00000000002c7882 */ /* 0x000fe40000000000 */
[----:B------:R4:W1:Y:S01]  /*1b40*/  SYNCS.PHASECHK.TRANS64.TRYWAIT P0, [UR8+0x20], R2 ;  /* 0x00002002ff0075a7 */ /* 0x0008620008001108 */
[----:B------:R-:W-:Y:S01]  /*1b50*/  UMOV UR45, 0x10000000 ;  /* 0x10000000002d7882 */ /* 0x000fe20000000000 */
[----:B------:R-:W-:Y:S02]  /*1b60*/  UIADD3 UR24, UPT, UPT, UR24, 0xa300, URZ ;  /* 0x0000a30018187890 */ /* 0x000fe4000fffe0ff */
[----:B------:R-:W-:Y:S02]  /*1b70*/  UIADD3 UR40, UP0, UPT, UR30, 0x180, URZ ;  /* 0x000001801e287890 */ /* 0x000fe4000ff1e0ff */
[----:B------:R-:W-:Y:S01]  /*1b80*/  UTMALDG.3D.2CTA [UR32], [UR42], desc[UR44] ;  /* 0x00002c202a0075b4 */ /* 0x000fe20008211000 */
[----:B------:R-:W-:Y:S01]  /*1b90*/  UIMAD UR5, UR6, 0x3000, UR4 ;  /* 0x00003000060578a4 */ /* 0x000fe2000f8e0204 */
[----:B------:R-:W-:Y:S01]  /*1ba0*/  UMOV UR27, UR35 ;  /* 0x00000023001b7c82 */ /* 0x000fe20008000000 */
[----:B------:R-:W-:Y:S01]  /*1bb0*/  UMOV UR28, UR36 ;  /* 0x00000024001c7c82 */ /* 0x000fe20008000000 */
[----:B------:R-:W-:Y:S01]  /*1bc0*/  UMOV UR25, UR33 ;  /* 0x0000002100197c82 */ /* 0x000fe20008000000 */
[----:B------:R-:W-:Y:S01]  /*1bd0*/  UIADD3.X UR41, UPT, UPT, URZ, UR31, URZ, UP0, !UPT ;  /* 0x0000001fff297290 */ /* 0x000fe200087fe4ff */
[----:B------:R2:W-:Y:S01]  /*1be0*/  UTMALDG.3D.2CTA [UR24], [UR42], desc[UR44] ;  /* 0x00002c182a0075b4 */ /* 0x0005e20008211000 */
[----:B------:R-:W-:Y:S01]  /*1bf0*/  UIADD3 UR16, UPT, UPT, UR5, 0x26300, URZ ;  /* 0x0002630005107890 */ /* 0x000fe2000fffe0ff */
[----:B------:R-:W-:Y:S01]  /*1c00*/  UMOV UR20, UR36 ;  /* 0x0000002400147c82 */ /* 0x000fe20008000000 */
[----:B------:R-:W-:Y:S01]  /*1c10*/  UMOV UR17, UR33 ;  /* 0x0000002100117c82 */ /* 0x000fe20008000000 */
[----:B------:R-:W-:Y:S01]  /*1c20*/  UMOV UR18, UR34 ;  /* 0x0000002200127c82 */ /* 0x000fe20008000000 */
[----:B------:R-:W-:Y:S01]  /*1c30*/  UIADD3 UR8, UPT, UPT, UR5, 0x27b00, URZ ;  /* 0x00027b0005087890 */ /* 0x000fe2000fffe0ff */
[----:B------:R-:W-:Y:S01]  /*1c40*/  UMOV UR10, UR26 ;  /* 0x0000001a000a7c82 */ /* 0x000fe20008000000 */
[----:B------:R-:W-:Y:S03]  /*1c50*/  UMOV UR11, UR19 ;  /* 0x00000013000b7c82 */ /* 0x000fe60008000000 */
[----:B------:R4:W-:Y:S01]  /*1c60*/  UTMALDG.3D.2CTA [UR16], [UR40], desc[UR44] ;  /* 0x00002c10280075b4 */ /* 0x0009e20008211000 */
[----:B------:R-:W-:Y:S01]  /*1c70*/  UMOV UR12, UR36 ;  /* 0x00000024000c7c82 */ /* 0x000fe20008000000 */
[----:B------:R-:W-:Y:S01]  /*1c80*/  UMOV UR9, UR33 ;  /* 0x0000002100097c82 */ /* 0x000fe20008000000 */
[----:B------:R-:W-:Y:S01]  /*1c90*/  UMOV UR38, UR7 ;  /* 0x0000000700267c82 */ /* 0x000fe20008000000 */
[----:B------:R-:W-:Y:S01]  /*1ca0*/  UMOV UR6, UR15 ;  /* 0x0000000f00067c82 */ /* 0x000fe20008000000 */
[----:B------:R4:W-:Y:S01]  /*1cb0*/  UTMALDG.3D.2CTA [UR8], [UR40], desc[UR44] ;  /* 0x00002c08280075b4 */ /* 0x0009e20008211000 */
[----:B--2---:R-:W-:Y:S01]  /*1cc0*/  UIADD3 UR26, UPT, UPT, UR26, 0x100, URZ ;  /* 0x000001001a1a7890 */ /* 0x004fe2000fffe0ff */
[----:B----4-:R-:W-:Y:S11]  /*1cd0*/  BRA.U UP2, `(.L_x_31) ;  /* 0xfffffffd021c7547 */ /* 0x010ff6000b83ffff */
.L_x_25:
[----:B------:R-:W-:Y:S01]  /*1ce0*/  ULEA UR5, UR15, UR4, 0x3 ;  /* 0x000000040f057291 */ /* 0x000fe2000f8e18ff */
[----:B-1----:R-:W-:Y:S01]  /*1cf0*/  SHF.L.U32 R2, R15, 0x1f, RZ ;  /* 0x0000001f0f027819 */ /* 0x002fe200000006ff */
[----:B------:R-:W-:Y:S01]  /*1d00*/  @!P1 SYNCS.ARRIVE.TRANS64.A1T0 RZ, [UR4+0x58], RZ ;  /* 0x000058ffffff99a7 */ /* 0x000fe20008100004 */
[----:B------:R-:W-:-:S06]  /*1d10*/  UISETP.GT.AND UP0, UPT, UR29, UR23, UPT ;  /* 0x000000171d00728c */ /* 0x000fcc000bf04270 */
[----:B--2---:R1:W2:Y:S03]  /*1d20*/  SYNCS.PHASECHK.TRANS64.TRYWAIT P0, [UR5+0x20], R2 ;  /* 0x00002002ff0075a7 */ /* 0x0042a60008001105 */
[----:B------:R-:W-:Y:S05]  /*1d30*/  BRA.U !UP0, `(.L_x_32) ;  /* 0x0000000108e87547 */ /* 0x000fea000b800000 */
[----:B------:R-:W-:Y:S01]  /*1d40*/  UIADD3 UR39, UPT, UPT, UR21, UR38, URZ ;  /* 0x0000002615277290 */ /* 0x000fe2000fffe0ff */
[----:B------:R-:W-:-:S11]  /*1d50*/  UMOV UR6, UR15 ;  /* 0x0000000f00067c82 */ /* 0x000fd60008000000 */
.L_x_38:
[----:B--2---:R-:W-:Y:S01]  /*1d60*/  @P5 MOV R3, 0x16000 ;  /* 0x0001600000035802 */ /* 0x004fe20000000f00 */
[----:B------:R-:W-:Y:S01]  /*1d70*/  ULEA UR33, UR6, UR4, 0x3 ;  /* 0x0000000406217291 */ /* 0x000fe2000f8e18ff */
[----:B-12---:R-:W-:Y:S11]  /*1d80*/  @P0 BRA `(.L_x_33) ;  /* 0x00000000000c0947 */ /* 0x006ff60003800000 */
[----:B------:R-:W-:Y:S04]  /*1d90*/  SHF.L.U32 R5, R15, 0x1f, RZ ;  /* 0x0000001f0f057819 */ /* 0x000fe800000006ff */
[----:B------:R-:W2:Y:S02]  /*1da0*/  SYNCS.PHASECHK.TRANS64.TRYWAIT P0, [UR33+0x20], R5 ;  /* 0x00002005ff0075a7 */ /* 0x000ea40008001121 */
[----:B--2---:R-:W-:Y:S05]  /*1db0*/  @!P0 BRA `(.L_x_34) ;  /* 0x0000006400508947 */ /* 0x004fea0003800000 */
.L_x_33:
[----:B------:R2:W-:Y:S01]  /*1dc0*/  @P5 SYNCS.ARRIVE.TRANS64 RZ, [UR33], R3 ;  /* 0x00000003ffff59a7 */ /* 0x0005e20008000021 */
[----:B------:R-:W-:Y:S04]  /*1dd0*/  ULOP3.LUT UR5, UR14, 0x2, URZ, 0xfc, !UPT ;  /* 0x000000020e057892 */ /* 0x000fe8000f8efcff */
[----:B------:R-:W-:Y:S09]  /*1de0*/  UISETP.NE.AND UP0, UPT, UR5, 0x2, UPT ;  /* 0x000000020500788c */ /* 0x000ff2000bf05270 */
[----:B------:R-:W-:Y:S05]  /*1df0*/  BRA.U UP0, `(.L_x_35) ;  /* 0x0000000100047547 */ /* 0x000fea000b800000 */
[----:B------:R-:W-:Y:S05]  /*1e00*/  BPT.TRAP 0x1 ;  /* 0x000000040000795c */ /* 0x000fea0000300000 */
.L_x_35:
[----:B------:R-:W-:Y:S04]  /*1e10*/  BSSY.RECONVERGENT B0, `(.L_x_36) ;  /* 0x0000003000007945 */ /* 0x000fe80003800200 */
[----:B------:R-:W-:Y:S05]  /*1e20*/  @!P4 BRA `(.L_x_37) ;  /* 0x000000000004c947 */ /* 0x000fea0003800000 */
[----:B------:R-:W-:Y:S05]  /*1e30*/  BPT.TRAP 0x1 ;  /* 0x000000040000795c */ /* 0x000fea0000300000 */
.L_x_37:
[----:B------:R-:W-:Y:S05]  /*1e40*/  BSYNC.RECONVERGENT B0 ;  /* 0x0000000000007941 */ /* 0x000fea0003800200 */
.L_x_36:
[----:B------:R-:W-:Y:S02]  /*1e50*/  UIADD3 UR15, UPT, UPT, UR6, 0x1, URZ ;  /* 0x00000001060f7890 */ /* 0x000fe4000fffe0ff */
[----:B------:R-:W-:Y:S02]  /*1e60*/  UIADD3 UR44, UP1, UPT, UR30, 0x80, URZ ;  /* 0x000000801e2c7890 */ /* 0x000fe4000ff3e0ff */
[----:B------:R-:W-:Y:S02]  /*1e70*/  UISETP.NE.AND UP0, UPT, UR15, 0x4, UPT ;  /* 0x000000040f00788c */ /* 0x000fe4000bf05270 */
[----:B------:R-:W-:Y:S02]  /*1e80*/  ULEA UR24, UR6, UR4, 0xf ;  /* 0x0000000406187291 */ /* 0x000fe4000f8e78ff */
[----:B------:R-:W-:Y:S02]  /*1e90*/  USEL UR9, URZ, 0x1, UP0 ;  /* 0x00000001ff097887 */ /* 0x000fe40008000000 */
[----:B------:R-:W-:Y:S02]  /*1ea0*/  USEL UR15, UR15, URZ, UP0 ;  /* 0x000000ff0f0f7287 */ /* 0x000fe40008000000 */
[----:B------:R-:W-:Y:S02]  /*1eb0*/  USHF.L.U32 UR34, UR38, 0x8, URZ ;  /* 0x0000000826227899 */ /* 0x000fe400080006ff */
[----:B------:R-:W-:Y:S01]  /*1ec0*/  ULEA UR8, UR15, UR4, 0x3 ;  /* 0x000000040f087291 */ /* 0x000fe2000f8e18ff */
[----:B------:R-:W-:Y:S01]  /*1ed0*/  LOP3.LUT R15, R15, UR9, RZ, 0x3c, !PT ;  /* 0x000000090f0f7c12 */ /* 0x000fe2000f8e3cff */
[----:B------:R-:W-:Y:S02]  /*1ee0*/  ULOP3.LUT UR33, UR33, 0xfefffff8, URZ, 0xc0, !UPT ;  /* 0xfefffff821217892 */ /* 0x000fe4000f8ec0ff */
[----:B------:R-:W-:Y:S01]  /*1ef0*/  UIADD3.X UR45, UPT, UPT, URZ, UR31, URZ, UP1, !UPT ;  /* 0x0000001fff2d7290 */ /* 0x000fe20008ffe4ff */
[----:B-1----:R-:W-:Y:S01]  /*1f00*/  SHF.L.U32 R2, R15, 0x1f, RZ ;  /* 0x0000001f0f027819 */ /* 0x002fe200000006ff */
[----:B------:R-:W-:Y:S01]  /*1f10*/  UIADD3 UR32, UPT, UPT, UR24, 0x6300, URZ ;  /* 0x0000630018207890 */ /* 0x000fe2000fffe0ff */
[----:B------:R-:W-:Y:S02]  /*1f20*/  UMOV UR42, 0x0 ;  /* 0x00000000002a7882 */ /* 0x000fe40000000000 */
[----:B------:R4:W1:Y:S01]  /*1f30*/  SYNCS.PHASECHK.TRANS64.TRYWAIT P0, [UR8+0x20], R2 ;  /* 0x00002002ff0075a7 */ /* 0x0008620008001108 */
[----:B------:R-:W-:Y:S01]  /*1f40*/  UMOV UR43, 0x10000000 ;  /* 0x10000000002b7882 */ /* 0x000fe20000000000 */
[----:B------:R-:W-:Y:S02]  /*1f50*/  UIADD3 UR26, UPT, UPT, UR34, 0x80, URZ ;  /* 0x00000080221a7890 */ /* 0x000fe4000fffe0ff */
[----:B------:R-:W-:Y:S02]  /*1f60*/  UIADD3 UR24, UPT, UPT, UR24, 0xa300, URZ ;  /* 0x0000a30018187890 */ /* 0x000fe4000fffe0ff */
[----:B------:R4:W-:Y:S01]  /*1f70*/  UTMALDG.3D.2CTA [UR32], [UR44], desc[UR42] ;  /* 0x00002a202c0075b4 */ /* 0x0009e20008211000 */
[----:B------:R-:W-:Y:S02]  /*1f80*/  UIADD3 UR40, UP0, UPT, UR30, 0x180, URZ ;  /* 0x000001801e287890 */ /* 0x000fe4000ff1e0ff */
        /* <DEDUP_REMOVED lines=16> */
[----:B------:R-:W-:Y:S01]  /*2090*/  UIADD3 UR38, UPT, UPT, UR38, 0x1, URZ ;  /* 0x0000000126267890 */ /* 0x000fe2000fffe0ff */
[----:B------:R-:W-:Y:S03]  /*20a0*/  UMOV UR6, UR15 ;  /* 0x0000000f00067c82 */ /* 0x000fe60008000000 */
[----:B------:R-:W-:Y:S01]  /*20b0*/  UISETP.NE.AND UP0, UPT, UR38, UR39, UPT ;  /* 0x000000272600728c */ /* 0x000fe2000bf05270 */
[----:B------:R4:W-:Y:S08]  /*20c0*/  UTMALDG.3D.2CTA [UR8], [UR40], desc[UR42] ;  /* 0x00002a08280075b4 */ /* 0x0009f00008211000 */
[----:B----4-:R-:W-:Y:S05]  /*20d0*/  BRA.U UP0, `(.L_x_38) ;  /* 0xfffffffd00207547 */ /* 0x010fea000b83ffff */
.L_x_32:
[----:B-1----:R-:W-:Y:S01]  /*20e0*/  LEA R2, R14, UR4, 0x3 ;  /* 0x000000040e027c11 */ /* 0x002fe2000f8e18ff */
[----:B------:R-:W-:Y:S01]  /*20f0*/  NOP ;  /* 0x0000000000007918 */ /* 0x000fe20000000000 */
[----:B--2---:R-:W-:Y:S02]  /*2100*/  SHF.L.U32 R3, R12, 0x1f, RZ ;  /* 0x0000001f0c037819 */ /* 0x004fe400000006ff */
[----:B------:R-:W-:Y:S02]  /*2110*/  LEA R4, R14, UR4, 0x4 ;  /* 0x000000040e047c11 */ /* 0x000fe4000f8e20ff */
[----:B------:R-:W1:Y:S02]  /*2120*/  SYNCS.PHASECHK.TRANS64.TRYWAIT P0, [R2+URZ+0x60], R3 ;  /* 0x00006003020075a7 */ /* 0x000e6400080011ff */
[----:B-1----:R-:W-:Y:S05]  /*2130*/  @!P0 BRA `(.L_x_39) ;  /* 0x0000006000888947 */ /* 0x002fea0003800000 */
.L_x_118:
[----:B------:R-:W2:Y:S01]  /*2140*/  LDS.128 R4, [R4+0xf0] ;  /* 0x0000f00004047984 */ /* 0x000ea20000000c00 */
[----:B------:R-:W-:Y:S01]  /*2150*/  ISETP.GE.AND P0, PT, R102, 0x1, PT ;  /* 0x000000016600780c */ /* 0x000fe20003f06270 */
[----:B-1----:R-:W-:Y:S01]  /*2160*/  VIADD R2, R2, 0x70 ;  /* 0x0000007002027836 */ /* 0x002fe20000000000 */
[----:B------:R-:W-:Y:S01]  /*2170*/  @!PT LDS RZ, [RZ] ;  /* 0x00000000fffff984 */ /* 0x000fe20000000800 */
[----:B------:R-:W-:Y:S01]  /*2180*/  @!PT LDS RZ, [RZ] ;  /* 0x00000000fffff984 */ /* 0x000fe20000000800 */
[----:B------:R-:W-:Y:S01]  /*2190*/  @!PT LDS RZ, [RZ] ;  /* 0x00000000fffff984 */ /* 0x000fe20000000800 */
[----:B------:R-:W-:Y:S01]  /*21a0*/  @!PT LDS RZ, [RZ] ;  /* 0x00000000fffff984 */ /* 0x000fe20000000800 */
[----:B------:R1:W-:Y:S06]  /*21b0*/  MEMBAR.ALL.CTA ;  /* 0x0000000000007992 */ /* 0x0003ec0000008000 */
[----:B-1----:R-:W1:Y:S01]  /*21c0*/  FENCE.VIEW.ASYNC.S ;  /* 0x00000000000073c6 */ /* 0x002e620000000000 */
[----:B------:R-:W-:-:S04]  /*21d0*/  PRMT R2, RZ, 0x654, R2 ;  /* 0x00000654ff027816 */ /* 0x000fc80000000002 */
[----:B-1----:R1:W-:Y:S01]  /*21e0*/  SYNCS.ARRIVE.TRANS64.RED.A1T0 RZ, [R2+URZ], RZ ;  /* 0x000000ff02ff79a7 */ /* 0x0023e200081004ff */
[----:B--2---:R-:W-:-:S13]  /*21f0*/  LOP3.LUT P2, RZ, R6, 0x1, RZ, 0xc0, !PT ;  /* 0x0000000106ff7812 */ /* 0x004fda000784c0ff */
[----:B------:R-:W-:Y:S01]  /*2200*/  @P2 SHF.R.U32.HI R3, RZ, 0x10, R5 ;  /* 0x00000010ff032819 */ /* 0x000fe20000011605 */
[----:B------:R-:W-:Y:S01]  /*2210*/  VOTEU.ANY UP0, P2 ;  /* 0x0000000000ff7886 */ /* 0x000fe20001000100 */
[----:B------:R-:W-:Y:S02]  /*2220*/  @P2 MOV R13, R4 ;  /* 0x00000004000d2202 */ /* 0x000fe40000000f00 */
[----:B------:R-:W-:Y:S02]  /*2230*/  @P2 R2UR.BROADCAST UR5, R3 ;  /* 0x00000000030522ca */ /* 0x000fe400008e0000 */
[----:B------:R-:W-:-:S11]  /*2240*/  @P2 LOP3.LUT R11, R5, 0xffff, RZ, 0xc0, !PT ;  /* 0x0000ffff050b2812 */ /* 0x000fd600078ec0ff */
[----:B------:R-:W-:Y:S01]  /*2250*/  @UP0 UMOV UR36, UR5 ;  /* 0x0000000500240c82 */ /* 0x000fe20008000000 */
[----:B-1----:R-:W-:Y:S05]  /*2260*/  @!P0 BRA `(.L_x_40) ;  /* 0x0000000000b88947 */ /* 0x002fea0003800000 */
[----:B------:R-:W3:Y:S01]  /*2270*/  LDC.64 R4, c[0x0][0xb18] ;  /* 0x0002c600ff047b82 */ /* 0x000ee20000000a00 */
[----:B------:R-:W-:-:S07]  /*2280*/  ISETP.NE.AND P3, PT, R102, 0x1, PT ;  /* 0x000000016600780c */ /* 0x000fce0003f65270 */
[----:B------:R-:W1:Y:S08]  /*2290*/  LDC.64 R6, c[0x0][0xb10] ;  /* 0x0002c400ff067b82 */ /* 0x000e700000000a00 */
[----:B------:R-:W2:Y:S08]  /*22a0*/  LDC R17, c[0x0][0xb20] ;  /* 0x0002c800ff117b82 */ /* 0x000eb00000000800 */
[----:B------:R-:W4:Y:S01]  /*22b0*/  LDC R20, c[0x0][0xb0c] ;  /* 0x0002c300ff147b82 */ /* 0x000f220000000800 */
[----:B---3--:R-:W-:Y:S01]  /*22c0*/  IMAD.HI.U32 R24, R0, R5, RZ ;  /* 0x0000000500187227 */ /* 0x008fe200078e00ff */
[----:B------:R-:W-:-:S06]  /*22d0*/  ISETP.NE.AND P0, PT, R4, 0x1, PT ;  /* 0x000000010400780c */ /* 0x000fcc0003f05270 */
[----:B------:R-:W3:Y:S01]  /*22e0*/  LDC.64 R2, c[0x0][0xb28] ;  /* 0x0002ca00ff027b82 */ /* 0x000ee20000000a00 */
[----:B-1----:R-:W-:-:S04]  /*22f0*/  IMAD.HI.U32 R22, R9, R6, RZ ;  /* 0x0000000609167227 */ /* 0x002fc800078e00ff */
[----:B------:R-:W-:Y:S01]  /*2300*/  IMAD.HI.U32 R26, R13, R6, RZ ;  /* 0x000000060d1a7227 */ /* 0x000fe200078e00ff */
[----:B------:R-:W-:Y:S02]  /*2310*/  SHF.R.U32.HI R22, RZ, R7, R22 ;  /* 0x00000007ff167219 */ /* 0x000fe40000011616 */
[----:B--2---:R-:W-:Y:S01]  /*2320*/  SHF.R.U32.HI R19, RZ, R17, R24 ;  /* 0x00000011ff137219 */ /* 0x004fe20000011618 */
[----:B------:R-:W-:Y:S01]  /*2330*/  IMAD.HI.U32 R24, R11, R5, RZ ;  /* 0x000000050b187227 */ /* 0x000fe200078e00ff */
[----:B------:R-:W-:Y:S02]  /*2340*/  SHF.R.U32.HI R26, RZ, R7, R26 ;  /* 0x00000007ff1a7219 */ /* 0x000fe4000001161a */
[----:B------:R-:W-:Y:S02]  /*2350*/  SEL R19, R0, R19, !P0 ;  /* 0x0000001300137207 */ /* 0x000fe40004000000 */
[----:B------:R-:W-:Y:S02]  /*2360*/  SHF.R.U32.HI R24, RZ, R17, R24 ;  /* 0x00000011ff187219 */ /* 0x000fe40000011618 */
[----:B----4-:R-:W-:-:S02]  /*2370*/  ISETP.NE.AND P1, PT, R20, 0x1, PT ;  /* 0x000000011400780c */ /* 0x010fc40003f25270 */
[----:B------:R-:W-:Y:S02]  /*2380*/  SEL R5, R11, R24, !P0 ;  /* 0x000000180b057207 */ /* 0x000fe40004000000 */
[----:B------:R-:W-:Y:S02]  /*2390*/  SEL R21, R9, R22, !P1 ;  /* 0x0000001609157207 */ /* 0x000fe40004800000 */
[----:B------:R-:W-:Y:S01]  /*23a0*/  SEL R7, R13, R26, !P1 ;  /* 0x0000001a0d077207 */ /* 0x000fe20004800000 */
[----:B---3--:R-:W-:Y:S01]  /*23b0*/  IMAD.HI.U32 R22, R19, R2, RZ ;  /* 0x0000000213167227 */ /* 0x008fe200078e00ff */
[----:B------:R-:W-:-:S03]  /*23c0*/  IADD3 R17, PT, PT, -R5, RZ, RZ ;  /* 0x000000ff05117210 */ /* 0x000fc60007ffe1ff */
        /* <DEDUP_REMOVED lines=11> */
[----:B------:R-:W-:-:S04]  /*2480*/  @!P0 IMAD.HI.U32 R22, R7, R2, RZ ;  /* 0x0000000207168227 */ /* 0x000fc800078e00ff */
[----:B------:R-:W-:Y:S01]  /*2490*/  IMAD.MOV R2, RZ, RZ, -R6 ;  /* 0x000000ffff027224 */ /* 0x000fe200078e0a06 */
[----:B------:R-:W-:-:S03]  /*24a0*/  @!P0 SHF.R.U32.HI R22, RZ, R3, R22 ;  /* 0x00000003ff168219 */ /* 0x000fc60000011616 */
[----:B------:R-:W-:Y:S01]  /*24b0*/  IMAD R2, R102, R2, R5 ;  /* 0x0000000266027224 */ /* 0x000fe200078e0205 */
        /* <DEDUP_REMOVED lines=9> */
.L_x_40:
[----:B------:R-:W1:Y:S02]  /*2550*/  LDCU UR5, c[0x0][0xb30] ;  /* 0x00016600ff0577ac */ /* 0x000e640008000800 */
[----:B-1----:R-:W-:-:S09]  /*2560*/  UISETP.NE.AND UP0, UPT, UR5, 0x1, UPT ;  /* 0x000000010500788c */ /* 0x002fd2000bf05270 */
[----:B------:R-:W-:Y:S05]  /*2570*/  BRA.U UP0, `(.L_x_41) ;  /* 0x0000000100407547 */ /* 0x000fea000b800000 */
[----:B------:R-:W1:Y:S08]  /*2580*/  LDC.64 R4, c[0x0][0xb10] ;  /* 0x0002c400ff047b82 */ /* 0x000e700000000a00 */
[----:B------:R-:W2:Y:S08]  /*2590*/  LDC.64 R2, c[0x0][0xb18] ;  /* 0x0002c600ff027b82 */ /* 0x000eb00000000a00 */
[----:B------:R-:W4:Y:S08]  /*25a0*/  LDC R6, c[0x0][0xb20] ;  /* 0x0002c800ff067b82 */ /* 0x000f300000000800 */
[----:B------:R-:W3:Y:S01]  /*25b0*/  LDC R20, c[0x0][0xb0c] ;  /* 0x0002c300ff147b82 */ /* 0x000ee20000000800 */
[----:B-1----:R-:W-:-:S05]  /*25c0*/  IMAD.HI.U32 R4, R13, R4, RZ ;  /* 0x000000040d047227 */ /* 0x002fca00078e00ff */
[----:B------:R-:W-:Y:S01]  /*25d0*/  SHF.R.U32.HI R4, RZ, R5, R4 ;  /* 0x00000005ff047219 */ /* 0x000fe20000011604 */
[----:B--2---:R-:W-:Y:S01]  /*25e0*/  IMAD.HI.U32 R3, R11, R3, RZ ;  /* 0x000000030b037227 */ /* 0x004fe200078e00ff */
[----:B------:R-:W-:-:S04]  /*25f0*/  ISETP.NE.AND P0, PT, R2, 0x1, PT ;  /* 0x000000010200780c */ /* 0x000fc80003f05270 */
[----:B----4-:R-:W-:-:S04]  /*2600*/  SHF.R.U32.HI R6, RZ, R6, R3 ;  /* 0x00000006ff067219 */ /* 0x010fc80000011603 */
[----:B------:R-:W-:Y:S02]  /*2610*/  SEL R3, R11, R6, !P0 ;  /* 0x000000060b037207 */ /* 0x000fe40004000000 */
[----:B---3--:R-:W-:-:S04]  /*2620*/  ISETP.NE.AND P1, PT, R20, 0x1, PT ;  /* 0x000000011400780c */ /* 0x008fc80003f25270 */
[----:B------:R-:W-:-:S05]  /*2630*/  SEL R4, R13, R4, !P1 ;  /* 0x000000040d047207 */ /* 0x000fca0004800000 */
[----:B------:R-:W-:Y:S02]  /*2640*/  IMAD.IADD R5, R3, 0x1, -R4 ;  /* 0x0000000103057824 */ /* 0x000fe400078e0a04 */
[----:B------:R-:W-:Y:S02]  /*2650*/  IMAD.IADD R3, R4, 0x1, -R3 ;  /* 0x0000000104037824 */ /* 0x000fe400078e0a03 */
[----:B------:R-:W-:Y:S02]  /*2660*/  IMAD R13, R5, R20, R13 ;  /* 0x00000014050d7224 */ /* 0x000fe400078e020d */
[----:B------:R-:W-:-:S07]  /*2670*/  IMAD R11, R3, R2, R11 ;  /* 0x00000002030b7224 */ /* 0x000fce00078e020b */
.L_x_41:
[----:B------:R-:W-:Y:S01]  /*2680*/  VIADD R14, R14, 0x1 ;  /* 0x000000010e0e7836 */ /* 0x000fe20000000000 */
[----:B------:R-:W-:Y:S01]  /*2690*/  PLOP3.LUT P1, PT, PT, PT, PT, 0x80, 0x8 ;  /* 0x000000000008781c */ /* 0x000fe20003f2f070 */
[----:B------:R-:W-:Y:S02]  /*26a0*/  IMAD.IADD R219, R13, 0x1, R232 ;  /* 0x000000010ddb7824 */ /* 0x000fe400078e02e8 */
[----:B------:R-:W-:Y:S01]  /*26b0*/  IMAD.IADD R233, R11, 0x1, R218 ;  /* 0x000000010be97824 */ /* 0x000fe200078e02da */
[----:B------:R-:W-:-:S04]  /*26c0*/  ISETP.NE.AND P0, PT, R14, 0x2, PT ;  /* 0x000000020e00780c */ /* 0x000fc80003f05270 */
[----:B------:R-:W-:Y:S02]  /*26d0*/  SEL R3, RZ, 0x1, P0 ;  /* 0x00000001ff037807 */ /* 0x000fe40000000000 */
[----:B------:R-:W-:Y:S02]  /*26e0*/  SEL R14, R14, RZ, P0 ;  /* 0x000000ff0e0e7207 */ /* 0x000fe40000000000 */
[----:B------:R-:W-:Y:S01]  /*26f0*/  LOP3.LUT R12, R12, R3, RZ, 0x3c, !PT ;  /* 0x000000030c0c7212 */ /* 0x000fe200078e3cff */
[----:B------:R-:W-:Y:S06]  /*2700*/  @P2 BRA `(.L_x_42) ;  /* 0xfffffff000002947 */ /* 0x000fec000383ffff */
[----:B------:R-:W-:Y:S01]  /*2710*/  UIADD3 UR4, UPT, UPT, UR4, 0x20, URZ ;  /* 0x0000002004047890 */ /* 0x000fe2000fffe0ff */
[----:B------:R-:W-:-:S03]  /*2720*/  SHF.L.U32 R3, R15, 0x1f, RZ ;  /* 0x0000001f0f037819 */ /* 0x000fc600000006ff */
[----:B------:R-:W-:-:S09]  /*2730*/  ULEA UR5, UR15, UR4, 0x3 ;  /* 0x000000040f057291 */ /* 0x000fd2000f8e18ff */
[----:B------:R-:W1:Y:S02]  /*2740*/  SYNCS.PHASECHK.TRANS64.TRYWAIT P0, [UR5], R3 ;  /* 0x00000003ff0075a7 */ /* 0x000e640008001105 */
[----:B-1----:R-:W-:Y:S05]  /*2750*/  @!P0 BRA `(.L_x_43) ;  /* 0x0000005c00148947 */ /* 0x002fea0003800000 */
.L_x_120:
[----:B------:R-:W-:-:S04]  /*2760*/  UIADD3 UR6, UPT, UPT, UR15, 0x1, URZ ;  /* 0x000000010f067890 */ /* 0x000fc8000fffe0ff */
[----:B------:R-:W-:-:S04]  /*2770*/  UISETP.NE.AND UP0, UPT, UR6, 0x4, UPT ;  /* 0x000000040600788c */ /* 0x000fc8000bf05270 */
[----:B------:R-:W-:Y:S02]  /*2780*/  USEL UR7, URZ, 0x1, UP0 ;  /* 0x00000001ff077887 */ /* 0x000fe40008000000 */
[----:B------:R-:W-:-:S04]  /*2790*/  USEL UR6, UR6, URZ, UP0 ;  /* 0x000000ff06067287 */ /* 0x000fc80008000000 */
[----:B------:R-:W-:Y:S01]  /*27a0*/  ULEA UR5, UR6, UR4, 0x3 ;  /* 0x0000000406057291 */ /* 0x000fe2000f8e18ff */
[----:B------:R-:W-:-:S04]  /*27b0*/  LOP3.LUT R2, R15, UR7, RZ, 0x3c, !PT ;  /* 0x000000070f027c12 */ /* 0x000fc8000f8e3cff */
[----:B-1----:R-:W-:-:S04]  /*27c0*/  SHF.L.U32 R3, R2, 0x1f, RZ ;  /* 0x0000001f02037819 */ /* 0x002fc800000006ff */
[----:B------:R-:W1:Y:S02]  /*27d0*/  SYNCS.PHASECHK.TRANS64.TRYWAIT P0, [UR5], R3 ;  /* 0x00000003ff0075a7 */ /* 0x000e640008001105 */
[----:B-1----:R-:W-:Y:S05]  /*27e0*/  @!P0 BRA `(.L_x_44) ;  /* 0x0000005c00088947 */ /* 0x002fea0003800000 */
.L_x_122:
        /* <DEDUP_REMOVED lines=9> */
.L_x_124:
[----:B------:R-:W-:-:S04]  /*2880*/  UIADD3 UR6, UPT, UPT, UR6, 0x1, URZ ;  /* 0x0000000106067890 */ /* 0x000fc8000fffe0ff */
[----:B------:R-:W-:-:S04]  /*2890*/  UISETP.NE.AND UP0, UPT, UR6, 0x4, UPT ;  /* 0x000000040600788c */ /* 0x000fc8000bf05270 */
[----:B------:R-:W-:Y:S02]  /*28a0*/  USEL UR5, URZ, 0x1, UP0 ;  /* 0x00000001ff057887 */ /* 0x000fe40008000000 */
[----:B------:R-:W-:-:S04]  /*28b0*/  USEL UR6, UR6, URZ, UP0 ;  /* 0x000000ff06067287 */ /* 0x000fc80008000000 */
[----:B------:R-:W-:Y:S01]  /*28c0*/  ULEA UR6, UR6, UR4, 0x3 ;  /* 0x0000000406067291 */ /* 0x000fe2000f8e18ff */
[----:B-1----:R-:W-:-:S04]  /*28d0*/  LOP3.LUT R3, R2, UR5, RZ, 0x3c, !PT ;  /* 0x0000000502037c12 */ /* 0x002fc8000f8e3cff */
[----:B------:R-:W-:Y:S01]  /*28e0*/  SHF.L.U32 R3, R3, 0x1f, RZ ;  /* 0x0000001f03037819 */ /* 0x000fe200000006ff */
[----:B---3--:R-:W-:-:S07]  /*28f0*/  IMAD.U32 R0, RZ, RZ, UR6 ;  /* 0x00000006ff007e24 */ /* 0x008fce000f8e00ff */
.L_x_46:
[----:B-1----:R1:W2:Y:S02]  /*2900*/  SYNCS.PHASECHK.TRANS64.TRYWAIT P0, [R0+URZ], R3 ;  /* 0x00000003000075a7 */ /* 0x0022a400080011ff */
[----:B--2---:R-:W-:Y:S05]  /*2910*/  @!P0 NANOSLEEP.SYNCS 0x989680 ;  /* 0x009896800000895d */ /* 0x004fea0003900000 */
[----:B------:R-:W2:Y:S02]  /*2920*/  @!P0 SYNCS.PHASECHK.TRANS64 P0, [R0+URZ], R3 ;  /* 0x00000003000085a7 */ /* 0x000ea400080010ff */
[----:B--2---:R-:W-:Y:S05]  /*2930*/  @P0 EXIT ;  /* 0x000000000000094d */ /* 0x004fea0003800000 */
[----:B------:R-:W-:Y:S05]  /*2940*/  BRA `(.L_x_46) ;  /* 0xfffffffc00ec7947 */ /* 0x000fea000383ffff */
.L_x_22:
[----:B------:R-:W-:-:S04]  /*2950*/  UISETP.NE.AND UP1, UPT, UR37, URZ, UPT ;  /* 0x000000ff2500728c */ /* 0x000fc8000bf25270 */
[----:B------:R-:W-:-:S09]  /*2960*/  UISETP.NE.OR UP1, UPT, UR10, 0x1, UP1 ;  /* 0x000000010a00788c */ /* 0x000fd20008f25670 */
[----:B------:R-:W-:Y:S05]  /*2970*/  BRA.U UP1, `(.L_x_47) ;  /* 0x00000005014c7547 */ /* 0x000fea000b800000 */
[----:B------:R-:W-:Y:S01]  /*2980*/  HFMA2 R11, -RZ, RZ, 0, 0 ;  /* 0x00000000ff0b7431 */ /* 0x000fe200000001ff */
[----:B------:R-:W-:Y:S01]  /*2990*/  ISETP.GE.U32.AND P2, PT, R10, 0x2, PT ;  /* 0x000000020a00780c */ /* 0x000fe20003f46070 */
[----:B------:R-:W-:Y:S01]  /*29a0*/  IMAD.MOV.U32 R12, RZ, RZ, 0x1 ;  /* 0x00000001ff0c7424 */ /* 0x000fe200078e00ff */
[----:B------:R-:W-:Y:S01]  /*29b0*/  CS2R R8, SRZ ;  /* 0x0000000000087805 */ /* 0x000fe2000001ff00 */
[----:B------:R-:W-:Y:S01]  /*29c0*/  IMAD.MOV.U32 R3, RZ, RZ, RZ ;  /* 0x000000ffff037224 */ /* 0x000fe200078e00ff */
[----:B------:R-:W-:Y:S01]  /*29d0*/  UMOV UR4, 0x400 ;  /* 0x0000040000047882 */ /* 0x000fe20000000000 */
[----:B------:R-:W-:Y:S01]  /*29e0*/  UMOV UR6, URZ ;  /* 0x000000ff00067c82 */ /* 0x000fe20008000000 */
[----:B------:R-:W-:-:S12]  /*29f0*/  ULEA UR37, UR37, UR4, 0x18 ;  /* 0x0000000425257291 */ /* 0x000fd8000f8ec0ff */
.L_x_51:
[----:B------:R-:W-:Y:S02]  /*2a00*/  LEA R0, R3, UR37, 0x3 ;  /* 0x0000002503007c11 */ /* 0x000fe4000f8e18ff */
[----:B------:R-:W-:-:S03]  /*2a10*/  SHF.L.U32 R5, R8, 0x1f, RZ ;  /* 0x0000001f08057819 */ /* 0x000fc600000006ff */
[----:B------:R-:W-:Y:S01]  /*2a20*/  VIADD R4, R0, 0xd0 ;  /* 0x000000d000047836 */ /* 0x000fe20000000000 */
[----:B------:R-:W1:Y:S02]  /*2a30*/  SYNCS.PHASECHK.TRANS64.TRYWAIT P0, [R0+URZ+0xc0], R5 ;  /* 0x0000c005000075a7 */ /* 0x000e6400080011ff */
[----:B-1----:R-:W-:Y:S05]  /*2a40*/  @!P0 BRA `(.L_x_48) ;  /* 0x0000005800a08947 */ /* 0x002fea0003800000 */
.L_x_125:
[----:B------:R-:W-:Y:S01]  /*2a50*/  ULEA UR5, UR6, UR37, 0x3 ;  /* 0x0000002506057291 */ /* 0x000fe2000f8e18ff */
[----:B------:R-:W-:Y:S01]  /*2a60*/  PRMT R4, RZ, 0x654, R4 ;  /* 0x00000654ff047816 */ /* 0x000fe20000000004 */
[----:B-1----:R-:W-:Y:S01]  /*2a70*/  @!P2 IMAD.MOV.U32 R5, RZ, RZ, 0x10 ;  /* 0x00000010ff05a424 */ /* 0x002fe200078e00ff */
[----:B------:R-:W-:Y:S01]  /*2a80*/  SHF.L.U32 R7, R12, 0x1f, RZ ;  /* 0x0000001f0c077819 */ /* 0x000fe200000006ff */
[----:B------:R-:W-:Y:S01]  /*2a90*/  UIADD3 UR4, UPT, UPT, UR5, 0x60, URZ ;  /* 0x0000006005047890 */ /* 0x000fe2000fffe0ff */
[----:B------:R1:W-:Y:S05]  /*2aa0*/  SYNCS.ARRIVE.TRANS64.RED.A1T0 RZ, [R4+URZ], RZ ;  /* 0x000000ff04ff79a7 */ /* 0x0003ea00081004ff */
[----:B------:R-:W-:Y:S01]  /*2ab0*/  IMAD.U32 R13, RZ, RZ, UR4 ;  /* 0x00000004ff0d7e24 */ /* 0x000fe2000f8e00ff */
[----:B------:R-:W2:Y:S04]  /*2ac0*/  SYNCS.PHASECHK.TRANS64.TRYWAIT P0, [UR5+0x70], R7 ;  /* 0x00007007ff0075a7 */ /* 0x000ea80008001105 */
[----:B------:R-:W-:Y:S01]  /*2ad0*/  PRMT R13, R10, 0x654, R13 ;  /* 0x000006540a0d7816 */ /* 0x000fe2000000000d */
[----:B-12---:R-:W-:Y:S06]  /*2ae0*/  @!P0 BRA `(.L_x_49) ;  /* 0x00000058008c8947 */ /* 0x006fec0003800000 */
.L_x_127:
[----:B------:R-:W-:Y:S01]  /*2af0*/  ULEA UR4, UR6, UR37, 0x4 ;  /* 0x0000002506047291 */ /* 0x000fe2000f8e20ff */
[----:B------:R-:W-:Y:S01]  /*2b00*/  SEL R2, R13, R2, !P2 ;  /* 0x000000020d027207 */ /* 0x000fe20005000000 */
[----:B------:R-:W-:Y:S01]  /*2b10*/  UIADD3 UR5, UPT, UPT, UR5, 0x60, URZ ;  /* 0x0000006005057890 */ /* 0x000fe2000fffe0ff */
[----:B-1----:R-:W-:Y:S01]  /*2b20*/  LEA R0, R11, UR37, 0x3 ;  /* 0x000000250b007c11 */ /* 0x002fe2000f8e18ff */
[----:B------:R-:W-:Y:S01]  /*2b30*/  UIADD3 UR4, UPT, UPT, UR4, 0xf0, URZ ;  /* 0x000000f004047890 */ /* 0x000fe2000fffe0ff */
[----:B------:R1:W-:Y:S01]  /*2b40*/  @!P2 SYNCS.ARRIVE.TRANS64.RED RZ, [R2+URZ], R5 ;  /* 0x0000000502ffa9a7 */ /* 0x0003e200080004ff */
[----:B------:R-:W-:Y:S01]  /*2b50*/  UIADD3 UR6, UPT, UPT, UR6, 0x1, URZ ;  /* 0x0000000106067890 */ /* 0x000fe2000fffe0ff */
[----:B------:R-:W-:-:S03]  /*2b60*/  VIADD R3, R3, 0x1 ;  /* 0x0000000103037836 */ /* 0x000fc60000000000 */
[----:B------:R-:W-:Y:S02]  /*2b70*/  UISETP.NE.AND UP0, UPT, UR6, 0x2, UPT ;  /* 0x000000020600788c */ /* 0x000fe4000bf05270 */
[----:B------:R-:W-:Y:S01]  /*2b80*/  ISETP.NE.AND P0, PT, R3, 0x2, PT ;  /* 0x000000020300780c */ /* 0x000fe20003f05270 */
[----:B------:R-:W-:Y:S06]  /*2b90*/  UGETNEXTWORKID.BROADCAST [UR4], [UR5] ;  /* 0x00000000040073ca */ /* 0x000fec0008000100 */
[----:B------:R-:W-:Y:S02]  /*2ba0*/  USEL UR4, URZ, 0x1, UP0 ;  /* 0x00000001ff047887 */ /* 0x000fe40008000000 */
[----:B------:R-:W-:-:S04]  /*2bb0*/  USEL UR6, UR6, URZ, UP0 ;  /* 0x000000ff06067287 */ /* 0x000fc80008000000 */
[----:B------:R-:W-:Y:S02]  /*2bc0*/  LOP3.LUT R12, R12, UR4, RZ, 0x3c, !PT ;  /* 0x000000040c0c7c12 */ /* 0x000fe4000f8e3cff */
[----:B-1----:R-:W-:-:S04]  /*2bd0*/  SHF.L.U32 R5, R9, 0x1f, RZ ;  /* 0x0000001f09057819 */ /* 0x002fc800000006ff */
[----:B------:R-:W1:Y:S02]  /*2be0*/  SYNCS.PHASECHK.TRANS64.TRYWAIT P1, [R0+URZ+0x60], R5 ;  /* 0x00006005000075a7 */ /* 0x000e6400080211ff */
[----:B-1----:R-:W-:Y:S05]  /*2bf0*/  @!P1 BRA `(.L_x_50) ;  /* 0x0000005800609947 */ /* 0x002fea0003800000 */
.L_x_128:
[----:B------:R-:W-:Y:S01]  /*2c00*/  LEA R4, R11, UR37, 0x4 ;  /* 0x000000250b047c11 */ /* 0x000fe2000f8e20ff */
[----:B-1----:R-:W-:Y:S01]  /*2c10*/  VIADD R0, R0, 0x70 ;  /* 0x0000007000007836 */ /* 0x002fe20000000000 */
[----:B------:R-:W-:Y:S01]  /*2c20*/  SEL R3, R3, RZ, P0 ;  /* 0x000000ff03037207 */ /* 0x000fe20000000000 */
[----:B------:R-:W-:-:S03]  /*2c30*/  VIADD R11, R11, 0x1 ;  /* 0x000000010b0b7836 */ /* 0x000fc60000000000 */
[----:B------:R-:W1:Y:S01]  /*2c40*/  LDS.128 R4, [R4+0xf0] ;  /* 0x0000f00004047984 */ /* 0x000e620000000c00 */
[----:B------:R-:W-:Y:S02]  /*2c50*/  PRMT R0, RZ, 0x654, R0 ;  /* 0x00000654ff007816 */ /* 0x000fe40000000000 */
[C---:B------:R-:W-:Y:S01]  /*2c60*/  ISETP.NE.AND P1, PT, R11.reuse, 0x2, PT ;  /* 0x000000020b00780c */ /* 0x040fe20003f25270 */
[----:B------:R-:W-:Y:S01]  /*2c70*/  @!PT LDS RZ, [RZ] ;  /* 0x00000000fffff984 */ /* 0x000fe20000000800 */
[----:B------:R-:W-:Y:S01]  /*2c80*/  @!PT LDS RZ, [RZ] ;  /* 0x00000000fffff984 */ /* 0x000fe20000000800 */
[----:B------:R-:W-:Y:S01]  /*2c90*/  @!PT LDS RZ, [RZ] ;  /* 0x00000000fffff984 */ /* 0x000fe20000000800 */
[----:B------:R-:W-:Y:S01]  /*2ca0*/  @!PT LDS RZ, [RZ] ;  /* 0x00000000fffff984 */ /* 0x000fe20000000800 */
[----:B------:R2:W-:Y:S06]  /*2cb0*/  MEMBAR.ALL.CTA ;  /* 0x0000000000007992 */ /* 0x0005ec0000008000 */
[----:B--2---:R-:W2:Y:S01]  /*2cc0*/  FENCE.VIEW.ASYNC.S ;  /* 0x00000000000073c6 */ /* 0x004ea20000000000 */
[----:B------:R-:W-:Y:S01]  /*2cd0*/  SEL R11, R11, RZ, P1 ;  /* 0x000000ff0b0b7207 */ /* 0x000fe20000800000 */
[----:B--2---:R2:W-:Y:S01]  /*2ce0*/  SYNCS.ARRIVE.TRANS64.RED.A1T0 RZ, [R0+URZ], RZ ;  /* 0x000000ff00ff79a7 */ /* 0x0045e200081004ff */
[----:B-1----:R-:W-:-:S02]  /*2cf0*/  LOP3.LUT P3, RZ, R6, 0x1, RZ, 0xc0, !PT ;  /* 0x0000000106ff7812 */ /* 0x002fc4000786c0ff */
[----:B------:R-:W-:-:S04]  /*2d00*/  SEL R5, RZ, 0x1, P0 ;  /* 0x00000001ff057807 */ /* 0x000fc80000000000 */
[----:B------:R-:W-:Y:S02]  /*2d10*/  LOP3.LUT R8, R8, R5, RZ, 0x3c, !PT ;  /* 0x0000000508087212 */ /* 0x000fe400078e3cff */
[----:B--2---:R-:W-:-:S04]  /*2d20*/  SEL R0, RZ, 0x1, P1 ;  /* 0x00000001ff007807 */ /* 0x004fc80000800000 */
[----:B------:R-:W-:Y:S01]  /*2d30*/  LOP3.LUT R9, R9, R0, RZ, 0x3c, !PT ;  /* 0x0000000009097212 */ /* 0x000fe200078e3cff */
[----:B------:R-:W-:Y:S06]  /*2d40*/  @P3 BRA `(.L_x_51) ;  /* 0xfffffffc002c3947 */ /* 0x000fec000383ffff */
[----:B------:R-:W-:Y:S01]  /*2d50*/  ULEA UR5, UR6, UR37, 0x3 ;  /* 0x0000002506057291 */ /* 0x000fe2000f8e18ff */
[----:B------:R-:W-:-:S08]  /*2d60*/  SHF.L.U32 R3, R12, 0x1f, RZ ;  /* 0x0000001f0c037819 */ /* 0x000fd000000006ff */
[----:B------:R-:W1:Y:S02]  /*2d70*/  SYNCS.PHASECHK.TRANS64 P0, [UR5+0x70], R3 ;  /* 0x00007003ff0075a7 */ /* 0x000e640008001005 */
[----:B-1----:R-:W-:Y:S05]  /*2d80*/  @P0 BRA `(.L_x_52) ;  /* 0x0000000000080947 */ /* 0x002fea0003800000 */
[----:B------:R-:W1:Y:S02]  /*2d90*/  SYNCS.PHASECHK.TRANS64.TRYWAIT P0, [UR5+0x70], R3 ;  /* 0x00007003ff0075a7 */ /* 0x000e640008001105 */
[----:B-1----:R-:W-:Y:S05]  /*2da0*/  @!P0 BRA `(.L_x_53) ;  /* 0x0000005800088947 */ /* 0x002fea0003800000 */
.L_x_52:
[----:B------:R-:W-:-:S04]  /*2db0*/  UIADD3 UR4, UPT, UPT, UR6, 0x1, URZ ;  /* 0x0000000106047890 */ /* 0x000fc8000fffe0ff */
[----:B------:R-:W-:-:S04]  /*2dc0*/  UISETP.NE.AND UP0, UPT, UR4, 0x2, UPT ;  /* 0x000000020400788c */ /* 0x000fc8000bf05270 */
[----:B------:R-:W-:Y:S02]  /*2dd0*/  USEL UR7, URZ, 0x1, UP0 ;  /* 0x00000001ff077887 */ /* 0x000fe40008000000 */
[----:B------:R-:W-:-:S04]  /*2de0*/  USEL UR4, UR4, URZ, UP0 ;  /* 0x000000ff04047287 */ /* 0x000fc80008000000 */
[----:B------:R-:W-:Y:S01]  /*2df0*/  ULEA UR4, UR4, UR37, 0x3 ;  /* 0x0000002504047291 */ /* 0x000fe2000f8e18ff */
[----:B-1----:R-:W-:-:S04]  /*2e00*/  LOP3.LUT R3, R12, UR7, RZ, 0x3c, !PT ;  /* 0x000000070c037c12 */ /* 0x002fc8000f8e3cff */
[----:B------:R-:W-:-:S04]  /*2e10*/  SHF.L.U32 R0, R3, 0x1f, RZ ;  /* 0x0000001f03007819 */ /* 0x000fc800000006ff */
[----:B------:R-:W1:Y:S02]  /*2e20*/  SYNCS.PHASECHK.TRANS64 P0, [UR4+0x70], R0 ;  /* 0x00007000ff0075a7 */ /* 0x000e640008001004 */
[----:B-1----:R-:W-:Y:S05]  /*2e30*/  @P0 EXIT ;  /* 0x000000000000094d */ /* 0x002fea0003800000 */
[----:B------:R-:W-:Y:S02]  /*2e40*/  SHF.L.U32 R3, R3, 0x1f, RZ ;  /* 0x0000001f03037819 */ /* 0x000fe400000006ff */
[----:B------:R-:W-:-:S07]  /*2e50*/  MOV R0, UR4 ;  /* 0x0000000400007c02 */ /* 0x000fce0008000f00 */
.L_x_54:
[----:B-1----:R1:W2:Y:S02]  /*2e60*/  SYNCS.PHASECHK.TRANS64.TRYWAIT P0, [R0+URZ+0x70], R3 ;  /* 0x00007003000075a7 */ /* 0x0022a400080011ff */
[----:B--2---:R-:W-:Y:S05]  /*2e70*/  @!P0 NANOSLEEP.SYNCS 0x989680 ;  /* 0x009896800000895d */ /* 0x004fea0003900000 */
[----:B------:R-:W2:Y:S02]  /*2e80*/  @!P0 SYNCS.PHASECHK.TRANS64 P0, [R0+URZ+0x70], R3 ;  /* 0x00007003000085a7 */ /* 0x000ea400080010ff */
[----:B--2---:R-:W-:Y:S05]  /*2e90*/  @P0 EXIT ;  /* 0x000000000000094d */ /* 0x004fea0003800000 */
[----:B------:R-:W-:Y:S05]  /*2ea0*/  BRA `(.L_x_54) ;  /* 0xfffffffc00ec7947 */ /* 0x000fea000383ffff */
.L_x_47:
[----:B------:R-:W-:Y:S05]  /*2eb0*/  BRA.U UP4, `(.L_x_55) ;  /* 0x0000001504487547 */ /* 0x000fea000b800000 */
[----:B------:R-:W-:Y:S01]  /*2ec0*/  UMOV UR4, 0x40 ;  /* 0x0000004000047882 */ /* 0x000fe20000000000 */
[----:B------:R-:W-:Y:S01]  /*2ed0*/  NOP ;  /* 0x0000000000007918 */ /* 0x000fe20000000000 */
[----:B------:R-:W-:Y:S01]  /*2ee0*/  ULEA UR4, UR37, UR4, 0x18 ;  /* 0x0000000425047291 */ /* 0x000fe2000f8ec0ff */
[----:B------:R-:W-:Y:S02]  /*2ef0*/  UMOV UR5, 0x400 ;  /* 0x0000040000057882 */ /* 0x000fe40000000000 */
[----:B------:R-:W-:-:S06]  /*2f00*/  ULEA UR37, UR37, UR5, 0x18 ;  /* 0x0000000525257291 */ /* 0x000fcc000f8ec0ff */
[----:B------:R-:W1:Y:S02]  /*2f10*/  LDS.U8 R2, [UR4+0x1c] ;  /* 0x00001c04ff027984 */ /* 0x000e640008000000 */
[----:B-1----:R-:W-:-:S13]  /*2f20*/  ISETP.NE.AND P0, PT, R2, RZ, PT ;  /* 0x000000ff0200720c */ /* 0x002fda0003f05270 */
[----:B------:R-:W-:Y:S05]  /*2f30*/  @P0 BRA `(.L_x_56) ;  /* 0x0000000400080947 */ /* 0x000fea0003800000 */
[----:B------:R-:W-:Y:S02]  /*2f40*/  UISETP.NE.U32.AND UP0, UPT, UR9, 0x1, UPT ;  /* 0x000000010900788c */ /* 0x000fe4000bf05070 */
[----:B------:R-:W-:-:S07]  /*2f50*/  UIADD3 UR6, UPT, UPT, UR4, 0x8, URZ ;  /* 0x0000000804067890 */ /* 0x000fce000fffe0ff */
[----:B------:R-:W-:Y:S05]  /*2f60*/  BRA.U !UP0, `(.L_x_57) ;  /* 0x00000001089c7547 */ /* 0x000fea000b800000 */
[----:B------:R-:W-:Y:S01]  /*2f70*/  ELECT P0, URZ, PT ;  /* 0x0000000000ff782f */ /* 0x000fe20003800000 */
[----:B------:R-:W-:-:S12]  /*2f80*/  BSSY B0, `(.L_x_57) ;  /* 0x0000025000007945 */ /* 0x000fd80003800000 */
[----:B------:R-:W-:Y:S05]  /*2f90*/  @!P0 BRA `(.L_x_58) ;  /* 0x00000000008c8947 */ /* 0x000fea0003800000 */
[----:B------:R-:W-:-:S05]  /*2fa0*/  UMOV UR5, 0x10 ;  /* 0x0000001000057882 */ /* 0x000fca0000000000 */
[----:B------:R-:W-:Y:S04]  /*2fb0*/  DEPBAR.LE SB1, 0x36 ;  /* 0x00009d800000791a */ /* 0x000fe80000000000 */
[----:B------:R-:W1:Y:S02]  /*2fc0*/  UTCATOMSWS.2CTA.FIND_AND_SET.ALIGN UP1, UR5, UR5 ;  /* 0x00000005000575e3 */ /* 0x000e640008220800 */
[----:B-1----:R-:W-:Y:S01]  /*2fd0*/  MOV R11, UR5 ;  /* 0x00000005000b7c02 */ /* 0x002fe20008000f00 */
[----:B------:R-:W-:Y:S06]  /*2fe0*/  BRA.U UP1, `(.L_x_59) ;  /* 0x0000000101187547 */ /* 0x000fec000b800000 */
.L_x_60:
[----:B------:R-:W-:Y:S05]  /*2ff0*/  NANOSLEEP 0x64 ;  /* 0x000000640000795d */ /* 0x000fea0003800000 */
[----:B------:R-:W-:-:S05]  /*3000*/  UMOV UR5, 0x10 ;  /* 0x0000001000057882 */ /* 0x000fca0000000000 */
[----:B------:R-:W-:Y:S04]  /*3010*/  DEPBAR.LE SB1, 0x36 ;  /* 0x00009d800000791a */ /* 0x000fe80000000000 */
[----:B------:R-:W1:Y:S02]  /*3020*/  UTCATOMSWS.2CTA.FIND_AND_SET.ALIGN UP1, UR5, UR5 ;  /* 0x00000005000575e3 */ /* 0x000e640008220800 */
[----:B-1----:R-:W-:Y:S01]  /*3030*/  MOV R11, UR5 ;  /* 0x00000005000b7c02 */ /* 0x002fe20008000f00 */
[----:B------:R-:W-:Y:S05]  /*3040*/  BRA.U !UP1, `(.L_x_60) ;  /* 0xfffffffd09e87547 */ /* 0x000fea000b83ffff */
.L_x_59:
[----:B------:R-:W1:Y:S01]  /*3050*/  LDS R5, [UR4+0x10] ;  /* 0x00001004ff057984 */ /* 0x000e620008000800 */
[----:B------:R-:W-:Y:S01]  /*3060*/  IMAD.U32 R3, RZ, RZ, UR37 ;  /* 0x00000025ff037e24 */ /* 0x000fe2000f8e00ff */
[----:B------:R-:W-:-:S03]  /*3070*/  MOV R2, UR8 ;  /* 0x0000000800027c02 */ /* 0x000fc60008000f00 */
[----:B------:R-:W-:Y:S01]  /*3080*/  VIADD R3, R3, 0x110 ;  /* 0x0000011003037836 */ /* 0x000fe20000000000 */
[----:B-1----:R-:W-:-:S04]  /*3090*/  SHF.L.U32 R5, R5, 0x1f, RZ ;  /* 0x0000001f05057819 */ /* 0x002fc800000006ff */
[----:B------:R-:W1:Y:S02]  /*30a0*/  SYNCS.PHASECHK.TRANS64.TRYWAIT P0, [UR4+0x8], R5 ;  /* 0x00000805ff0075a7 */ /* 0x000e640008001104 */
[----:B-1----:R-:W-:Y:S05]  /*30b0*/  @P0 BRA `(.L_x_61) ;  /* 0x0000000000080947 */ /* 0x002fea0003800000 */
[----:B------:R-:W1:Y:S02]  /*30c0*/  SYNCS.PHASECHK.TRANS64.TRYWAIT P0, [UR4+0x8], R5 ;  /* 0x00000805ff0075a7 */ /* 0x000e640008001104 */
[----:B-1----:R-:W-:Y:S05]  /*30d0*/  @!P0 BRA `(.L_x_62) ;  /* 0x0000005400548947 */ /* 0x002fea0003800000 */
.L_x_61:
[----:B-1----:R-:W-:Y:S01]  /*30e0*/  HFMA2 R4, -RZ, RZ, 0, 5.9604644775390625e-08 ;  /* 0x00000001ff047431 */ /* 0x002fe200000001ff */
[----:B------:R-:W-:Y:S01]  /*30f0*/  UPRMT UR5, UR8, 0x654, UR6 ;  /* 0x0000065408057896 */ /* 0x000fe20008000006 */
[----:B------:R-:W-:Y:S01]  /*3100*/  IMAD.MOV.U32 R6, RZ, RZ, 0xffff ;  /* 0x0000ffffff067424 */ /* 0x000fe200078e00ff */
[----:B------:R-:W-:Y:S01]  /*3110*/  PRMT R2, R2, 0x654, R3 ;  /* 0x0000065402027816 */ /* 0x000fe20000000003 */
[----:B------:R-:W-:Y:S02]  /*3120*/  IMAD.MOV.U32 R5, RZ, RZ, 0x4 ;  /* 0x00000004ff057424 */ /* 0x000fe400078e00ff */
[----:B------:R-:W-:Y:S01]  /*3130*/  IMAD.SHL.U32 R9, R11, 0x20, RZ ;  /* 0x000000200b097824 */ /* 0x000fe200078e00ff */
[----:B------:R-:W-:Y:S02]  /*3140*/  MOV R3, UR5 ;  /* 0x0000000500037c02 */ /* 0x000fe40008000f00 */
[-C--:B------:R-:W-:Y:S01]  /*3150*/  SHF.L.U32 R7, R6, R11.reuse, RZ ;  /* 0x0000000b06077219 */ /* 0x080fe200000006ff */
[----:B------:R1:W-:Y:S01]  /*3160*/  SYNCS.ARRIVE.TRANS64.RED RZ, [UR5], R5 ;  /* 0x00000005ffff79a7 */ /* 0x0003e20008000405 */
[----:B------:R-:W-:Y:S01]  /*3170*/  SHF.L.U32 R6, R4, R11, RZ ;  /* 0x0000000b04067219 */ /* 0x000fe200000006ff */
[----:B------:R1:W-:Y:S04]  /*3180*/  STS [UR37+0x110], R9 ;  /* 0x00011009ff007988 */ /* 0x0003e80008000825 */
[----:B------:R1:W-:Y:S04]  /*3190*/  STAS [R2.64], R11 ;  /* 0x0000000b02007dbd */ /* 0x0003e8000c0008ff */
[----:B------:R1:W-:Y:S04]  /*31a0*/  ATOMS.OR RZ, [UR4+0x14], R7 ;  /* 0x00001407ffff798c */ /* 0x0003e8000b000004 */
[----:B------:R1:W-:Y:S04]  /*31b0*/  ATOMS.OR RZ, [UR4+0x18], R6 ;  /* 0x00001806ffff798c */ /* 0x0003e8000b000004 */
[----:B------:R1:W-:Y:S02]  /*31c0*/  ATOMS.XOR RZ, [UR4+0x10], R4 ;  /* 0x00001004ffff798c */ /* 0x0003e4000b800004 */
.L_x_58:
[----:B------:R-:W-:Y:S05]  /*31d0*/  BSYNC B0 ;  /* 0x0000000000007941 */ /* 0x000fea0003800000 */
.L_x_57:
[----:B------:R-:W-:Y:S05]  /*31e0*/  BRA.U UP0, `(.L_x_63) ;  /* 0x00000001006c7547 */ /* 0x000fea000b800000 */
[----:B------:R-:W-:-:S03]  /*31f0*/  UMOV UR5, 0xffffffff ;  /* 0xffffffff00057882 */ /* 0x000fc60000000000 */
[----:B------:R-:W-:Y:S05]  /*3200*/  BRA.DIV UR5, `(.L_x_64) ;  /* 0x0000005605207947 */ /* 0x000fea000b800000 */
[----:B------:R-:W-:-:S13]  /*3210*/  ELECT P6, URZ, PT ;  /* 0x0000000000ff782f */ /* 0x000fda00038c0000 */
.L_x_132:
[----:B------:R-:W-:Y:S05]  /*3220*/  @!P6 BRA `(.L_x_63) ;  /* 0x00000000005ce947 */ /* 0x000fea0003800000 */
[----:B-1----:R-:W1:Y:S02]  /*3230*/  LDS R3, [UR4+0x10] ;  /* 0x00001004ff037984 */ /* 0x002e640008000800 */
[----:B-1----:R-:W-:-:S04]  /*3240*/  SHF.L.U32 R3, R3, 0x1f, RZ ;  /* 0x0000001f03037819 */ /* 0x002fc800000006ff */
[----:B------:R-:W1:Y:S02]  /*3250*/  SYNCS.PHASECHK.TRANS64.TRYWAIT P0, [UR4+0x8], R3 ;  /* 0x00000803ff0075a7 */ /* 0x000e640008001104 */
[----:B-1----:R-:W-:Y:S05]  /*3260*/  @P0 BRA `(.L_x_65) ;  /* 0x0000000000080947 */ /* 0x002fea0003800000 */
[----:B------:R-:W1:Y:S02]  /*3270*/  SYNCS.PHASECHK.TRANS64.TRYWAIT P0, [UR4+0x8], R3 ;  /* 0x00000803ff0075a7 */ /* 0x000e640008001104 */
[----:B-1----:R-:W-:Y:S05]  /*3280*/  @!P0 BRA `(.L_x_66) ;  /* 0x0000005400208947 */ /* 0x002fea0003800000 */
.L_x_65:
[----:B------:R-:W2:Y:S01]  /*3290*/  LDS R5, [UR37+0x110] ;  /* 0x00011025ff057984 */ /* 0x000ea20008000800 */
[----:B-1----:R-:W-:Y:S02]  /*32a0*/  HFMA2 R2, -RZ, RZ, 0, 5.9604644775390625e-08 ;  /* 0x00000001ff027431 */ /* 0x002fe400000001ff */
[----:B------:R-:W-:Y:S01]  /*32b0*/  IMAD.MOV.U32 R3, RZ, RZ, 0xffff ;  /* 0x0000ffffff037424 */ /* 0x000fe200078e00ff */
[----:B------:R-:W-:Y:S01]  /*32c0*/  UPRMT UR5, UR8, 0x654, UR6 ;  /* 0x0000065408057896 */ /* 0x000fe20008000006 */
[----:B--2---:R-:W-:-:S03]  /*32d0*/  IMAD.SHL.U32 R4, R5, 0x20, RZ ;  /* 0x0000002005047824 */ /* 0x004fc600078e00ff */
[-C--:B------:R-:W-:Y:S02]  /*32e0*/  SHF.L.U32 R3, R3, R5.reuse, RZ ;  /* 0x0000000503037219 */ /* 0x080fe400000006ff */
[----:B------:R-:W-:Y:S01]  /*32f0*/  SHF.L.U32 R5, R2, R5, RZ ;  /* 0x0000000502057219 */ /* 0x000fe200000006ff */
[----:B------:R2:W-:Y:S04]  /*3300*/  STS [UR37+0x110], R4 ;  /* 0x00011004ff007988 */ /* 0x0005e80008000825 */
[----:B------:R2:W-:Y:S04]  /*3310*/  ATOMS.OR RZ, [UR4+0x14], R3 ;  /* 0x00001403ffff798c */ /* 0x0005e8000b000004 */
[----:B------:R2:W-:Y:S01]  /*3320*/  ATOMS.OR RZ, [UR4+0x18], R5 ;  /* 0x00001805ffff798c */ /* 0x0005e2000b000004 */
[----:B------:R-:W-:Y:S03]  /*3330*/  SYNCS.ARRIVE.TRANS64.RED.A1T0 RZ, [UR5], RZ ;  /* 0x000000ffffff79a7 */ /* 0x000fe60008100405 */
[----:B------:R2:W-:Y:S01]  /*3340*/  ATOMS.XOR RZ, [UR4+0x10], R2 ;  /* 0x00001002ffff798c */ /* 0x0005e2000b800004 */
[----:B------:R-:W-:Y:S05]  /*3350*/  BRA `(.L_x_63) ;  /* 0x0000000000107947 */ /* 0x000fea0003800000 */
.L_x_56:
[----:B------:R-:W-:-:S05]  /*3360*/  MOV R2, 0xffffffff ;  /* 0xffffffff00027802 */ /* 0x000fca0000000f00 */
[----:B------:R1:W-:Y:S02]  /*3370*/  STS [UR37+0x110], R2 ;  /* 0x00011002ff007988 */ /* 0x0003e40008000825 */
[----:B-1----:R-:W-:Y:S02]  /*3380*/  MOV R2, 0x33a0 ;  /* 0x000033a000027802 */ /* 0x002fe40000000f00 */
[----:B-----5:R-:W-:Y:S05]  /*3390*/  CALL.REL.NOINC `($__internal_1_$__cuda_sm10x_tcgen05_guardrail_trap_phase_invalid_during_alloc) ;  /* 0x0000005800287944 */ /* 0x020fea0003c00000 */
.L_x_63:
[----:B------:R-:W-:Y:S05]  /*33a0*/  WARPSYNC.ALL ;  /* 0x0000000000007948 */ /* 0x000fea0003800000 */
[----:B------:R-:W3:Y:S01]  /*33b0*/  S2UR UR11, SR_CgaCtaId ;  /* 0x00000000000b79c3 */ /* 0x000ee20000008800 */
[----:B------:R-:W-:Y:S01]  /*33c0*/  UMOV UR4, 0x400 ;  /* 0x0000040000047882 */ /* 0x000fe20000000000 */
[----:B------:R-:W-:-:S06]  /*33d0*/  NOP ;  /* 0x0000000000007918 */ /* 0x000fcc0000000000 */
[----:B------:R-:W-:Y:S06]  /*33e0*/  BAR.ARV 0x6, 0xa0 ;  /* 0x0182800000007b1d */ /* 0x000fec0000002000 */
[----:B------:R-:W4:Y:S01]  /*33f0*/  LDCU UR5, c[0x0][0x38c] ;  /* 0x00007180ff0577ac */ /* 0x000f220008000800 */
[----:B------:R-:W-:Y:S01]  /*3400*/  LOP3.LUT R0, R0, 0xffff, RZ, 0xc0, !PT ;  /* 0x0000ffff00007812 */ /* 0x000fe200078ec0ff */
[----:B-1----:R-:W-:Y:S01]  /*3410*/  IMAD.MOV.U32 R9, RZ, RZ, 0x1 ;  /* 0x00000001ff097424 */ /* 0x002fe200078e00ff */
[----:B------:R-:W-:Y:S01]  /*3420*/  LOP3.LUT R8, R8, 0xffff, RZ, 0xc0, !PT ;  /* 0x0000ffff08087812 */ /* 0x000fe200078ec0ff */
[----:B------:R-:W-:Y:S01]  /*3430*/  UMOV UR17, URZ ;  /* 0x000000ff00117c82 */ /* 0x000fe20008000000 */
[----:B------:R-:W-:Y:S01]  /*3440*/  R2UR UR12, R0 ;  /* 0x00000000000c72ca */ /* 0x000fe200000e0000 */
[----:B------:R-:W-:Y:S01]  /*3450*/  UMOV UR16, URZ ;  /* 0x000000ff00107c82 */ /* 0x000fe20008000000 */
[----:B------:R-:W-:Y:S01]  /*3460*/  R2UR UR13, R8 ;  /* 0x00000000080d72ca */ /* 0x000fe200000e0000 */
[----:B------:R-:W-:Y:S01]  /*3470*/  IMAD.MOV.U32 R8, RZ, RZ, RZ ;  /* 0x000000ffff087224 */ /* 0x000fe200078e00ff */
[----:B------:R-:W-:Y:S01]  /*3480*/  UMOV UR15, URZ ;  /* 0x000000ff000f7c82 */ /* 0x000fe20008000000 */
[----:B---3--:R-:W-:-:S02]  /*3490*/  ULEA UR11, UR11, UR4, 0x18 ;  /* 0x000000040b0b7291 */ /* 0x008fc4000f8ec0ff */
[----:B------:R-:W-:Y:S02]  /*34a0*/  UISETP.NE.AND UP2, UPT, UR9, URZ, UPT ;  /* 0x000000ff0900728c */ /* 0x000fe4000bf45270 */
[----:B------:R-:W-:Y:S02]  /*34b0*/  UIADD3 UR14, UPT, UPT, UR11, 0x6300, URZ ;  /* 0x000063000b0e7890 */ /* 0x000fe4000fffe0ff */
[----:B------:R-:W-:Y:S02]  /*34c0*/  UIADD3 UR4, UPT, UPT, UR11, 0x26300, URZ ;  /* 0x000263000b047890 */ /* 0x000fe4000fffe0ff */
[----:B----4-:R-:W-:Y:S01]  /*34d0*/  UIADD3 UR5, UPT, UPT, UR5, 0xff, URZ ;  /* 0x000000ff05057890 */ /* 0x010fe2000fffe0ff */
[----:B--2---:R-:W1:Y:S01]  /*34e0*/  LDS R2, [UR11+0x110] ;  /* 0x0001100bff027984 */ /* 0x004e620008000800 */
[----:B------:R-:W-:Y:S02]  /*34f0*/  USHF.R.U32.HI UR14, URZ, 0x4, UR14 ;  /* 0x00000004ff0e7899 */ /* 0x000fe4000801160e */
[----:B------:R-:W-:-:S02]  /*3500*/  USHF.R.S32.HI UR10, URZ, 0x1f, UR5 ;  /* 0x0000001fff0a7899 */ /* 0x000fc40008011405 */
[----:B------:R-:W-:Y:S02]  /*3510*/  USHF.R.U32.HI UR4, URZ, 0x4, UR4 ;  /* 0x00000004ff047899 */ /* 0x000fe40008011604 */
[----:B------:R-:W-:Y:S02]  /*3520*/  ULEA.HI UR10, UR10, UR5, URZ, 0x8 ;  /* 0x000000050a0a7291 */ /* 0x000fe4000f8f40ff */
[----:B------:R-:W-:Y:S02]  /*3530*/  ULOP3.LUT UR14, UR14, 0x3fff, URZ, 0xc0, !UPT ;  /* 0x00003fff0e0e7892 */ /* 0x000fe4000f8ec0ff */
[----:B------:R-:W-:Y:S02]  /*3540*/  USHF.R.S32.HI UR10, URZ, 0x8, UR10 ;  /* 0x00000008ff0a7899 */ /* 0x000fe4000801140a */
[----:B------:R-:W-:Y:S02]  /*3550*/  ULOP3.LUT UR4, UR4, 0x3fff, URZ, 0xc0, !UPT ;  /* 0x00003fff04047892 */ /* 0x000fe4000f8ec0ff */
[----:B------:R-:W-:Y:S01]  /*3560*/  UISETP.LT.AND UP0, UPT, UR10, 0x1, UPT ;  /* 0x000000010a00788c */ /* 0x000fe2000bf01270 */
[----:B------:R-:W-:Y:S01]  /*3570*/  UMOV UR34, 0x0 ;  /* 0x0000000000227882 */ /* 0x000fe20000000000 */
        /* <DEDUP_REMOVED lines=9> */
[----:B------:R-:W-:-:S02]  /*3610*/  ULOP3.LUT UR14, UR14, 0x10000, URZ, 0xfc, !UPT ;  /* 0x000100000e0e7892 */ /* 0x000fc4000f8efcff */
[----:B------:R-:W-:Y:S02]  /*3620*/  ULOP3.LUT UR4, UR4, 0x10000, URZ, 0xfc, !UPT ;  /* 0x0001000004047892 */ /* 0x000fe4000f8efcff */
[----:B------:R-:W-:Y:S01]  /*3630*/  USEL UR23, UR10, 0x1, !UP0 ;  /* 0x000000010a177887 */ /* 0x000fe2000c000000 */
[----:B------:R-:W-:Y:S01]  /*3640*/  UMOV UR40, 0x0 ;  /* 0x0000000000287882 */ /* 0x000fe20000000000 */
[----:B------:R-:W-:Y:S01]  /*3650*/  UMOV UR41, 0x101804a0 ;  /* 0x101804a000297882 */ /* 0x000fe20000000000 */
[----:B------:R-:W-:Y:S01]  /*3660*/  UMOV UR38, 0x0 ;  /* 0x0000000000267882 */ /* 0x000fe20000000000 */
[----:B------:R-:W-:Y:S01]  /*3670*/  UMOV UR39, 0x101804a0 ;  /* 0x101804a000277882 */ /* 0x000fe20000000000 */
[----:B------:R-:W-:Y:S01]  /*3680*/  UMOV UR36, 0x0 ;  /* 0x0000000000247882 */ /* 0x000fe20000000000 */
[----:B------:R-:W-:Y:S01]  /*3690*/  UMOV UR37, 0x101804a0 ;  /* 0x101804a000257882 */ /* 0x000fe20000000000 */
[----:B-1----:R-:W-:Y:S02]  /*36a0*/  R2UR UR18, R2 ;  /* 0x00000000021272ca */ /* 0x002fe400000e0000 */
[----:B------:R-:W-:-:S13]  /*36b0*/  CS2R R2, SRZ ;  /* 0x0000000000027805 */ /* 0x000fda000001ff00 */
.L_x_74:
[C---:B------:R-:W-:Y:S02]  /*36c0*/  LEA R0, R8.reuse, UR11, 0x3 ;  /* 0x0000000b08007c11 */ /* 0x040fe4000f8e18ff */
[----:B------:R-:W-:Y:S02]  /*36d0*/  SHF.L.U32 R5, R3, 0x1f, RZ ;  /* 0x0000001f03057819 */ /* 0x000fe400000006ff */
[----:B------:R-:W-:Y:S02]  /*36e0*/  LEA R4, R8, UR11, 0x4 ;  /* 0x0000000b08047c11 */ /* 0x000fe4000f8e20ff */
[----:B------:R-:W1:Y:S02]  /*36f0*/  SYNCS.PHASECHK.TRANS64.TRYWAIT P0, [R0+URZ+0x60], R5 ;  /* 0x00006005000075a7 */ /* 0x000e6400080011ff */
[----:B-1-34-:R-:W-:Y:S05]  /*3700*/  @!P0 BRA `(.L_x_67) ;  /* 0x0000005000188947 */ /* 0x01afea0003800000 */
.L_x_133:
[----:B-1----:R-:W1:Y:S01]  /*3710*/  LDS.128 R4, [R4+0xf0] ;  /* 0x0000f00004047984 */ /* 0x002e620000000c00 */
[----:B------:R-:W-:Y:S02]  /*3720*/  VIADD R0, R0, 0x70 ;  /* 0x0000007000007836 */ /* 0x000fe40000000000 */
[----:B------:R-:W-:Y:S01]  /*3730*/  VIADD R8, R8, 0x1 ;  /* 0x0000000108087836 */ /* 0x000fe20000000000 */
[----:B------:R-:W-:Y:S01]  /*3740*/  @!PT LDS RZ, [RZ] ;  /* 0x00000000fffff984 */ /* 0x000fe20000000800 */
[----:B------:R-:W-:Y:S01]  /*3750*/  @!PT LDS RZ, [RZ] ;  /* 0x00000000fffff984 */ /* 0x000fe20000000800 */
[----:B------:R-:W-:Y:S01]  /*3760*/  @!PT LDS RZ, [RZ] ;  /* 0x00000000fffff984 */ /* 0x000fe20000000800 */
[----:B------:R-:W-:Y:S01]  /*3770*/  @!PT LDS RZ, [RZ] ;  /* 0x00000000fffff984 */ /* 0x000fe20000000800 */
[----:B------:R2:W-:Y:S06]  /*3780*/  MEMBAR.ALL.CTA ;  /* 0x0000000000007992 */ /* 0x0005ec0000008000 */
[----:B--2---:R-:W2:Y:S01]  /*3790*/  FENCE.VIEW.ASYNC.S ;  /* 0x00000000000073c6 */ /* 0x004ea20000000000 */
[----:B------:R-:W-:-:S04]  /*37a0*/  PRMT R0, RZ, 0x654, R0 ;  /* 0x00000654ff007816 */ /* 0x000fc80000000000 */
[----:B--2---:R2:W-:Y:S01]  /*37b0*/  SYNCS.ARRIVE.TRANS64.RED.A1T0 RZ, [R0+URZ], RZ ;  /* 0x000000ff00ff79a7 */ /* 0x0045e200081004ff */
[----:B-1----:R-:W-:Y:S01]  /*37c0*/  LOP3.LUT P1, RZ, R6, 0x1, RZ, 0xc0, !PT ;  /* 0x0000000106ff7812 */ /* 0x002fe2000782c0ff */
[----:B--2---:R-:W-:-:S12]  /*37d0*/  BRA.U UP2, `(.L_x_68) ;  /* 0x0000000502587547 */ /* 0x004fd8000b800000 */
[----:B------:R-:W1:Y:S01]  /*37e0*/  LDCU UR5, c[0x0][0x38c] ;  /* 0x00007180ff0577ac */ /* 0x000e620008000800 */
[----:B------:R-:W-:Y:S02]  /*37f0*/  PLOP3.LUT P2, PT, PT, PT, PT, 0x80, 0x8 ;  /* 0x000000000008781c */ /* 0x000fe40003f4f070 */
[----:B------:R-:W-:Y:S01]  /*3800*/  SHF.L.U32 R5, R9, 0x1f, RZ ;  /* 0x0000001f09057819 */ /* 0x000fe200000006ff */
[----:B------:R-:W-:Y:S02]  /*3810*/  ULEA UR19, UR17, UR11, 0x3 ;  /* 0x0000000b11137291 */ /* 0x000fe4000f8e18ff */
[----:B------:R-:W-:Y:S02]  /*3820*/  UIMAD UR20, UR17, 0x60, UR18 ;  /* 0x00000060111478a4 */ /* 0x000fe4000f8e0212 */
[----:B-1----:R-:W-:-:S06]  /*3830*/  UISETP.GE.AND UP0, UPT, UR5, 0x1, UPT ;  /* 0x000000010500788c */ /* 0x002fcc000bf06270 */
[----:B------:R-:W-:-:S05]  /*3840*/  PLOP3.LUT P0, PT, PT, PT, UP0, 0x80, 0x8 ;  /* 0x000000000008781c */ /* 0x000fca0003f0f008 */
[----:B------:R-:W-:-:S08]  /*3850*/  @UP0 ULEA UR5, UR16, UR11, 0x3 ;  /* 0x0000000b10050291 */ /* 0x000fd0000f8e18ff */
[----:B------:R-:W-:-:S04]  /*3860*/  @P0 SHF.L.U32 R0, R2, 0x1f, RZ ;  /* 0x0000001f02000819 */ /* 0x000fc800000006ff */
[----:B------:R1:W2:Y:S01]  /*3870*/  @P0 SYNCS.PHASECHK.TRANS64.TRYWAIT P2, [UR5], R0 ;  /* 0x00000000ff0005a7 */ /* 0x0002a20008041105 */
[----:B------:R-:W3:Y:S02]  /*3880*/  SYNCS.PHASECHK.TRANS64.TRYWAIT P0, [UR19+0xa0], R5 ;  /* 0x0000a005ff0075a7 */ /* 0x000ee40008001113 */
[----:B-123--:R-:W-:Y:S05]  /*3890*/  @!P0 BRA `(.L_x_69) ;  /* 0x0000004c00c88947 */ /* 0x00efea0003800000 */
.L_x_135:
[----:B------:R-:W-:Y:S01]  /*38a0*/  UMOV UR22, UR15 ;  /* 0x0000000f00167c82 */ /* 0x000fe20008000000 */
[----:B------:R-:W-:Y:S05]  /*38b0*/  BRA.U !UP0, `(.L_x_70) ;  /* 0x0000000508107547 */ /* 0x000fea000b800000 */
[----:B------:R-:W-:Y:S02]  /*38c0*/  UIADD3 UR22, UPT, UPT, UR23, UR15, URZ ;  /* 0x0000000f17167290 */ /* 0x000fe4000fffe0ff */
[----:B------:R-:W-:Y:S01]  /*38d0*/  UPLOP3.LUT UP3, UPT, UPT, UPT, UPT, 0x40, 0x4 ;  /* 0x000000000004789c */ /* 0x000fe20003f6e870 */
[----:B------:R-:W-:Y:S01]  /*38e0*/  UMOV UR21, UR10 ;  /* 0x0000000a00157c82 */ /* 0x000fe20008000000 */
[----:B------:R-:W-:-:S09]  /*38f0*/  UMOV UR5, UR16 ;  /* 0x0000001000057c82 */ /* 0x000fd20008000000 */
.L_x_73:
[----:B--2---:R-:W-:Y:S01]  /*3900*/  ULEA UR26, UR5, UR11, 0x3 ;  /* 0x0000000b051a7291 */ /* 0x004fe2000f8e18ff */
[----:B---3--:R-:W-:Y:S11]  /*3910*/  @P2 BRA `(.L_x_71) ;  /* 0x00000000000c2947 */ /* 0x008ff60003800000 */
[----:B-1----:R-:W-:Y:S04]  /*3920*/  SHF.L.U32 R5, R2, 0x1f, RZ ;  /* 0x0000001f02057819 */ /* 0x002fe800000006ff */
[----:B------:R-:W1:Y:S02]  /*3930*/  SYNCS.PHASECHK.TRANS64.TRYWAIT P0, [UR26], R5 ;  /* 0x00000005ff0075a7 */ /* 0x000e64000800111a */
[----:B-1----:R-:W-:Y:S05]  /*3940*/  @!P0 BRA `(.L_x_72) ;  /* 0x0000004c00b48947 */ /* 0x002fea0003800000 */
.L_x_71:
[----:B------:R-:W-:Y:S01]  /*3950*/  UISETP.NE.AND UP0, UPT, UR21, 0x1, UPT ;  /* 0x000000011500788c */ /* 0x000fe2000bf05270 */
[----:B------:R-:W-:Y:S01]  /*3960*/  PLOP3.LUT P2, PT, PT, PT, PT, 0x80, 0x8 ;  /* 0x000000000008781c */ /* 0x000fe20003f4f070 */
[----:B------:R-:W-:Y:S02]  /*3970*/  UIADD3 UR16, UPT, UPT, UR5, 0x1, URZ ;  /* 0x0000000105107890 */ /* 0x000fe4000fffe0ff */
[----:B------:R-:W-:Y:S02]  /*3980*/  UIMAD UR6, UR5, 0x300, UR4 ;  /* 0x00000300050678a4 */ /* 0x000fe4000f8e0204 */
[----:B------:R-:W-:Y:S01]  /*3990*/  UISETP.NE.AND UP1, UPT, UR16, 0x4, UPT ;  /* 0x000000041000788c */ /* 0x000fe2000bf25270 */
[----:B------:R-:W-:Y:S01]  /*39a0*/  PLOP3.LUT P0, PT, PT, PT, UP0, 0x80, 0x8 ;  /* 0x000000000008781c */ /* 0x000fe20003f0f008 */
[----:B------:R-:W-:Y:S02]  /*39b0*/  ULEA UR70, UR5, UR14, 0xb ;  /* 0x0000000e05467291 */ /* 0x000fe4000f8e58ff */
[----:B------:R-:W-:Y:S02]  /*39c0*/  USEL UR42, URZ, 0x1, UP1 ;  /* 0x00000001ff2a7887 */ /* 0x000fe40008800000 */
[----:B------:R-:W-:Y:S02]  /*39d0*/  USEL UR16, UR16, URZ, UP1 ;  /* 0x000000ff10107287 */ /* 0x000fe40008800000 */
[----:B------:R-:W-:Y:S02]  /*39e0*/  UIADD3 UR68, UPT, UPT, UR6, 0x2, URZ ;  /* 0x0000000206447890 */ /* 0x000fe4000fffe0ff */
[----:B------:R-:W-:Y:S01]  /*39f0*/  @UP0 ULEA UR27, UR16, UR11, 0x3 ;  /* 0x0000000b101b0291 */ /* 0x000fe2000f8e18ff */
[----:B------:R-:W-:Y:S01]  /*3a00*/  LOP3.LUT R2, R2, UR42, RZ, 0x3c, !PT ;  /* 0x0000002a02027c12 */ /* 0x000fe2000f8e3cff */
[----:B------:R-:W-:Y:S02]  /*3a10*/  UIADD3 UR66, UPT, UPT, UR70, 0x2, URZ ;  /* 0x0000000246427890 */ /* 0x000fe4000fffe0ff */
[----:B------:R-:W-:Y:S01]  /*3a20*/  UIADD3 UR64, UPT, UPT, UR6, 0x4, URZ ;  /* 0x0000000406407890 */ /* 0x000fe2000fffe0ff */
[----:B-1----:R-:W-:Y:S01]  /*3a30*/  @P0 SHF.L.U32 R0, R2, 0x1f, RZ ;  /* 0x0000001f02000819 */ /* 0x002fe200000006ff */
[----:B------:R-:W-:Y:S02]  /*3a40*/  UIADD3 UR62, UPT, UPT, UR70, 0x4, URZ ;  /* 0x00000004463e7890 */ /* 0x000fe4000fffe0ff */
[----:B------:R-:W-:Y:S01]  /*3a50*/  UIADD3 UR60, UPT, UPT, UR6, 0x6, URZ ;  /* 0x00000006063c7890 */ /* 0x000fe2000fffe0ff */
[----:B------:R2:W3:Y:S01]  /*3a60*/  @P0 SYNCS.PHASECHK.TRANS64.TRYWAIT P2, [UR27], R0 ;  /* 0x00000000ff0005a7 */ /* 0x0004e2000804111b */
[----:B------:R-:W-:Y:S02]  /*3a70*/  UIADD3 UR58, UPT, UPT, UR70, 0x6, URZ ;  /* 0x00000006463a7890 */ /* 0x000fe4000fffe0ff */
        /* <DEDUP_REMOVED lines=10> */
[----:B------:R-:W-:Y:S02]  /*3b20*/  UIADD3 UR21, UPT, UPT, UR21, -0x1, URZ ;  /* 0xffffffff15157890 */ /* 0x000fe4000fffe0ff */
[----:B------:R-:W-:Y:S01]  /*3b30*/  UISETP.NE.AND UP0, UPT, UR15, UR22, UPT ;  /* 0x000000160f00728c */ /* 0x000fe2000bf05270 */
[----:B------:R-:W-:Y:S01]  /*3b40*/  UMOV UR7, 0x40004040 ;  /* 0x4000404000077882 */ /* 0x000fe20000000000 */
[----:B------:R-:W-:Y:S01]  /*3b50*/  UMOV UR71, 0x40004040 ;  /* 0x4000404000477882 */ /* 0x000fe20000000000 */
[----:B------:R-:W-:Y:S01]  /*3b60*/  UMOV UR69, 0x40004040 ;  /* 0x4000404000457882 */ /* 0x000fe20000000000 */
[----:B------:R2:W-:Y:S01]  /*3b70*/  UTCIMMA.2CTA gdesc[UR70], gdesc[UR6], tmem[UR20], tmem[UR34], idesc[UR35], UP3 ;  /* 0x00ff2206460075ea */ /* 0x0005e20009a00114 */
[----:B------:R-:W-:Y:S01]  /*3b80*/  UPLOP3.LUT UP3, UPT, UPT, UPT, UPT, 0x80, 0x8 ;  /* 0x000000000008789c */ /* 0x000fe20003f6f070 */
[----:B------:R-:W-:Y:S01]  /*3b90*/  UMOV UR67, 0x40004040 ;  /* 0x4000404000437882 */ /* 0x000fe20000000000 */
[----:B------:R-:W-:Y:S01]  /*3ba0*/  UMOV UR65, 0x40004040 ;  /* 0x4000404000417882 */ /* 0x000fe20000000000 */
[----:B------:R2:W-:Y:S01]  /*3bb0*/  UTCIMMA.2CTA gdesc[UR66], gdesc[UR68], tmem[UR20], tmem[UR32], idesc[UR33], UPT ;  /* 0x00ff2044420075ea */ /* 0x0005e2000ba00114 */
        /* <DEDUP_REMOVED lines=14> */
[----:B------:R-:W-:Y:S01]  /*3ca0*/  UMOV UR43, 0x40004040 ;  /* 0x40004040002b7882 */ /* 0x000fe20000000000 */
[----:B------:R2:W-:Y:S01]  /*3cb0*/  UTCIMMA.2CTA gdesc[UR46], gdesc[UR48], tmem[UR20], tmem[UR38], idesc[UR39], UPT ;  /* 0x00ff26302e0075ea */ /* 0x0005e2000ba00114 */
[----:B------:R2:W-:Y:S01]  /*3cc0*/  UTCIMMA.2CTA gdesc[UR42], gdesc[UR44], tmem[UR20], tmem[UR36], idesc[UR37], UPT ;  /* 0x00ff242c2a0075ea */ /* 0x0005e2000ba00114 */
[----:B------:R2:W-:Y:S01]  /*3cd0*/  UTCBAR.2CTA.MULTICAST [UR26], URZ, UR13 ;  /* 0x000000ff1a0073e9 */ /* 0x0005e2000820080d */
[----:B------:R-:W-:Y:S01]  /*3ce0*/  UMOV UR5, UR16 ;  /* 0x0000001000057c82 */ /* 0x000fe20008000000 */
[----:B------:R-:W-:Y:S05]  /*3cf0*/  BRA.U UP0, `(.L_x_73) ;  /* 0xfffffffd00007547 */ /* 0x000fea000b83ffff */
.L_x_70:
[----:B------:R-:W-:Y:S01]  /*3d00*/  UIADD3 UR19, UPT, UPT, UR19, 0x80, URZ ;  /* 0x0000008013137890 */ /* 0x000fe2000fffe0ff */
[----:B------:R-:W-:-:S08]  /*3d10*/  UMOV UR15, UR22 ;  /* 0x00000016000f7c82 */ /* 0x000fd00008000000 */
[----:B------:R4:W-:Y:S01]  /*3d20*/  UTCBAR.2CTA.MULTICAST [UR19], URZ, UR12 ;  /* 0x000000ff130073e9 */ /* 0x0009e2000820080c */
[----:B------:R-:W-:Y:S02]  /*3d30*/  NOP ;  /* 0x0000000000007918 */ /* 0x000fe40000000000 */
.L_x_68:
[----:B------:R-:W-:Y:S01]  /*3d40*/  UIADD3 UR17, UPT, UPT, UR17, 0x1, URZ ;  /* 0x0000000111117890 */ /* 0x000fe2000fffe0ff */
[----:B------:R-:W-:-:S03]  /*3d50*/  ISETP.NE.AND P0, PT, R8, 0x2, PT ;  /* 0x000000020800780c */ /* 0x000fc60003f05270 */
[----:B------:R-:W-:Y:S01]  /*3d60*/  UISETP.NE.AND UP0, UPT, UR17, 0x4, UPT ;  /* 0x000000041100788c */ /* 0x000fe2000bf05270 */
[----:B-12---:R-:W-:Y:S02]  /*3d70*/  SEL R0, RZ, 0x1, P0 ;  /* 0x00000001ff007807 */ /* 0x006fe40000000000 */
[----:B------:R-:W-:Y:S01]  /*3d80*/  SEL R8, R8, RZ, P0 ;  /* 0x000000ff08087207 */ /* 0x000fe20000000000 */
[----:B------:R-:W-:Y:S01]  /*3d90*/  USEL UR5, URZ, 0x1, UP0 ;  /* 0x00000001ff057887 */ /* 0x000fe20008000000 */
[----:B------:R-:W-:Y:S01]  /*3da0*/  LOP3.LUT R3, R3, R0, RZ, 0x3c, !PT ;  /* 0x0000000003037212 */ /* 0x000fe200078e3cff */
[----:B------:R-:W-:-:S04]  /*3db0*/  USEL UR17, UR17, URZ, UP0 ;  /* 0x000000ff11117287 */ /* 0x000fc80008000000 */
[----:B------:R-:W-:Y:S01]  /*3dc0*/  LOP3.LUT R9, R9, UR5, RZ, 0x3c, !PT ;  /* 0x0000000509097c12 */ /* 0x000fe2000f8e3cff */
[----:B------:R-:W-:Y:S07]  /*3dd0*/  @P1 BRA `(.L_x_74) ;  /* 0xfffffff800381947 */ /* 0x000fee000383ffff */
[----:B------:R-:W1:Y:S01]  /*3de0*/  S2UR UR4, SR_CgaCtaId ;  /* 0x00000000000479c3 */ /* 0x000e620000008800 */
[----:B------:R-:W-:Y:S01]  /*3df0*/  ELECT P0, URZ, PT ;  /* 0x0000000000ff782f */ /* 0x000fe20003800000 */
[----:B------:R-:W-:Y:S01]  /*3e00*/  HFMA2 R0, -RZ, RZ, 0, 5.9604644775390625e-08 ;  /* 0x00000001ff007431 */ /* 0x000fe200000001ff */
[----:B------:R-:W-:-:S05]  /*3e10*/  UMOV UR5, 0x40 ;  /* 0x0000004000057882 */ /* 0x000fca0000000000 */
[----:B------:R-:W-:Y:S01]  /*3e20*/  UVIRTCOUNT.DEALLOC.SMPOOL 0x80 ;  /* 0x000000800000784c */ /* 0x000fe20000000000 */
[----:B------:R-:W-:Y:S02]  /*3e30*/  UISETP.NE.AND UP0, UPT, UR9, URZ, UPT ;  /* 0x000000ff0900728c */ /* 0x000fe4000bf05270 */
[----:B-1----:R-:W-:-:S09]  /*3e40*/  ULEA UR4, UR4, UR5, 0x18 ;  /* 0x0000000504047291 */ /* 0x002fd2000f8ec0ff */
[----:B------:R1:W-:Y:S01]  /*3e50*/  @P0 STS.U8 [UR4+0x1c], R0 ;  /* 0x00001c00ff000988 */ /* 0x0003e20008000004 */
[----:B------:R-:W-:Y:S05]  /*3e60*/  BRA.U UP0, `(.L_x_75) ;  /* 0x0000000100a07547 */ /* 0x000fea000b800000 */
[----:B------:R-:W-:Y:S01]  /*3e70*/  UIADD3 UR5, UPT, UPT, UR11, 0xa0, URZ ;  /* 0x000000a00b057890 */ /* 0x000fe2000fffe0ff */
[----:B------:R-:W-:-:S03]  /*3e80*/  SHF.L.U32 R3, R9, 0x1f, RZ ;  /* 0x0000001f09037819 */ /* 0x000fc600000006ff */
[----:B------:R-:W-:-:S09]  /*3e90*/  ULEA UR6, UR17, UR5, 0x3 ;  /* 0x0000000511067291 */ /* 0x000fd2000f8e18ff */
[----:B------:R-:W2:Y:S02]  /*3ea0*/  SYNCS.PHASECHK.TRANS64.TRYWAIT P0, [UR6], R3 ;  /* 0x00000003ff0075a7 */ /* 0x000ea40008001106 */
[----:B--2---:R-:W-:Y:S05]  /*3eb0*/  @!P0 BRA `(.L_x_76) ;  /* 0x0000004800708947 */ /* 0x004fea0003800000 */
.L_x_138:
        /* <DEDUP_REMOVED lines=9> */
.L_x_140:
        /* <DEDUP_REMOVED lines=9> */
.L_x_142:
[----:B------:R-:W-:-:S04]  /*3fe0*/  UIADD3 UR7, UPT, UPT, UR7, 0x1, URZ ;  /* 0x0000000107077890 */ /* 0x000fc8000fffe0ff */
[----:B------:R-:W-:-:S04]  /*3ff0*/  UISETP.NE.AND UP1, UPT, UR7, 0x4, UPT ;  /* 0x000000040700788c */ /* 0x000fc8000bf25270 */
[----:B------:R-:W-:Y:S02]  /*4000*/  USEL UR6, URZ, 0x1, UP1 ;  /* 0x00000001ff067887 */ /* 0x000fe40008800000 */
[----:B------:R-:W-:-:S04]  /*4010*/  USEL UR7, UR7, URZ, UP1 ;  /* 0x000000ff07077287 */ /* 0x000fc80008800000 */
[----:B------:R-:W-:Y:S01]  /*4020*/  ULEA UR7, UR7, UR5, 0x3 ;  /* 0x0000000507077291 */ /* 0x000fe2000f8e18ff */
[----:B-1----:R-:W-:-:S04]  /*4030*/  LOP3.LUT R3, R2, UR6, RZ, 0x3c, !PT ;  /* 0x0000000602037c12 */ /* 0x002fc8000f8e3cff */
[----:B------:R-:W-:Y:S01]  /*4040*/  SHF.L.U32 R3, R3, 0x1f, RZ ;  /* 0x0000001f03037819 */ /* 0x000fe200000006ff */
[----:B------:R-:W-:-:S04]  /*4050*/  IMAD.U32 R0, RZ, RZ, UR7 ;  /* 0x00000007ff007e24 */ /* 0x000fc8000f8e00ff */
[----:B------:R1:W2:Y:S03]  /*4060*/  SYNCS.PHASECHK.TRANS64.TRYWAIT P0, [R0+URZ], R3 ;  /* 0x00000003000075a7 */ /* 0x0002a600080011ff */
[----:B--2---:R-:W-:Y:S05]  /*4070*/  @!P0 NANOSLEEP.SYNCS 0x989680 ;  /* 0x009896800000895d */ /* 0x004fea0003900000 */
[----:B------:R-:W2:Y:S02]  /*4080*/  @!P0 SYNCS.PHASECHK.TRANS64 P0, [R0+URZ], R3 ;  /* 0x00000003000085a7 */ /* 0x000ea400080010ff */
[----:B--2---:R-:W-:Y:S05]  /*4090*/  @P0 BRA `(.L_x_79) ;  /* 0x0000000000200947 */ /* 0x004fea0003800000 */
.L_x_80:
[----:B--2---:R2:W1:Y:S02]  /*40a0*/  SYNCS.PHASECHK.TRANS64.TRYWAIT P0, [R0+URZ], R3 ;  /* 0x00000003000075a7 */ /* 0x00446400080011ff */
[----:B-1----:R-:W-:Y:S05]  /*40b0*/  @!P0 NANOSLEEP.SYNCS 0x989680 ;  /* 0x009896800000895d */ /* 0x002fea0003900000 */
[----:B------:R-:W1:Y:S02]  /*40c0*/  @!P0 SYNCS.PHASECHK.TRANS64 P0, [R0+URZ], R3 ;  /* 0x00000003000085a7 */ /* 0x000e6400080010ff */
[----:B-1----:R-:W-:Y:S05]  /*40d0*/  @!P0 BRA `(.L_x_80) ;  /* 0xfffffffc00f08947 */ /* 0x002fea000383ffff */
[----:B------:R-:W-:Y:S05]  /*40e0*/  BRA `(.L_x_79) ;  /* 0x00000000000c7947 */ /* 0x000fea0003800000 */
.L_x_75:
[----:B------:R-:W-:-:S04]  /*40f0*/  UIADD3 UR5, UPT, UPT, UR11, 0xe0, URZ ;  /* 0x000000e00b057890 */ /* 0x000fc8000fffe0ff */
[----:B------:R-:W-:-:S09]  /*4100*/  UPRMT UR5, UR8, 0x654, UR5 ;  /* 0x0000065408057896 */ /* 0x000fd20008000005 */
[----:B------:R-:W-:Y:S03]  /*4110*/  SYNCS.ARRIVE.TRANS64.RED.A1T0 RZ, [UR5], RZ ;  /* 0x000000ffffff79a7 */ /* 0x000fe60008100405 */
.L_x_79:
[----:B-12---:R-:W-:Y:S01]  /*4120*/  SHF.L.U32 R3, RZ, 0x1f, RZ ;  /* 0x0000001fff037819 */ /* 0x006fe200000006ff */
[----:B------:R-:W-:Y:S01]  /*4130*/  UIADD3 UR5, UPT, UPT, UR11, 0xe0, URZ ;  /* 0x000000e00b057890 */ /* 0x000fe2000fffe0ff */
[----:B------:R-:W-:Y:S02]  /*4140*/  PLOP3.LUT P0, PT, PT, PT, UP0, 0x80, 0x8 ;  /* 0x000000000008781c */ /* 0x000fe40003f0f008 */
[----:B------:R-:W1:Y:S02]  /*4150*/  SYNCS.PHASECHK.TRANS64.TRYWAIT P1, [UR11+0xe0], R3 ;  /* 0x0000e003ff0075a7 */ /* 0x000e64000802110b */
[----:B-1----:R-:W-:Y:S09]  /*4160*/  @!P1 BRA `(.L_x_81) ;  /* 0x00000048000c9947 */ /* 0x002ff20003800000 */
.L_x_144:
[----:B------:R-:W-:Y:S02]  /*4170*/  @!UP0 UPRMT UR5, UR8, 0x654, UR5 ;  /* 0x0000065408058896 */ /* 0x000fe40008000005 */
[----:B------:R-:W-:Y:S01]  /*4180*/  ULOP3.LUT UR6, UR18, 0xffff, URZ, 0xc0, !UPT ;  /* 0x0000ffff12067892 */ /* 0x000fe2000f8ec0ff */
[----:B------:R-:W-:-:S03]  /*4190*/  UMOV UR8, 0xffff ;  /* 0x0000ffff00087882 */ /* 0x000fc60000000000 */
[----:B------:R-:W-:-:S03]  /*41a0*/  USHF.R.U32.HI UR6, URZ, 0x5, UR6 ;  /* 0x00000005ff067899 */ /* 0x000fc60008011606 */
[----:B------:R-:W-:Y:S01]  /*41b0*/  @!P0 SYNCS.ARRIVE.TRANS64.RED.A1T0 RZ, [UR5], RZ ;  /* 0x000000ffffff89a7 */ /* 0x000fe20008100405 */
[----:B------:R-:W-:Y:S01]  /*41c0*/  NOP ;  /* 0x0000000000007918 */ /* 0x000fe20000000000 */
[----:B-1----:R-:W1:Y:S01]  /*41d0*/  LDS R0, [UR4+0x14] ;  /* 0x00001404ff007984 */ /* 0x002e620008000800 */
[----:B------:R-:W-:Y:S01]  /*41e0*/  USHF.L.U32 UR8, UR8, UR6, URZ ;  /* 0x0000000608087299 */ /* 0x000fe200080006ff */
[----:B------:R-:W-:Y:S02]  /*41f0*/  UMOV UR5, 0x1 ;  /* 0x0000000100057882 */ /* 0x000fe40000000000 */
[----:B------:R-:W-:-:S03]  /*4200*/  USHF.L.U32 UR5, UR5, UR6, URZ ;  /* 0x0000000605057299 */ /* 0x000fc600080006ff */
[----:B-1----:R-:W-:-:S04]  /*4210*/  LOP3.LUT R0, R0, UR8, RZ, 0xc0, !PT ;  /* 0x0000000800007c12 */ /* 0x002fc8000f8ec0ff */
[----:B------:R-:W-:-:S13]  /*4220*/  ISETP.NE.AND P0, PT, R0, UR8, PT ;  /* 0x0000000800007c0c */ /* 0x000fda000bf05270 */
[----:B------:R-:W-:Y:S05]  /*4230*/  @P0 BRA `(.L_x_82) ;  /* 0x0000000000580947 */ /* 0x000fea0003800000 */
[----:B------:R-:W1:Y:S02]  /*4240*/  LDS R0, [UR4+0x18] ;  /* 0x00001804ff007984 */ /* 0x000e640008000800 */
[----:B-1----:R-:W-:-:S04]  /*4250*/  LOP3.LUT R0, R0, UR5, RZ, 0xc0, !PT ;  /* 0x0000000500007c12 */ /* 0x002fc8000f8ec0ff */
[----:B------:R-:W-:-:S13]  /*4260*/  ISETP.NE.AND P0, PT, R0, UR5, PT ;  /* 0x0000000500007c0c */ /* 0x000fda000bf05270 */
[----:B------:R-:W-:Y:S05]  /*4270*/  @P0 BRA `(.L_x_83) ;  /* 0x00000000003c0947 */ /* 0x000fea0003800000 */
[----:B------:R-:W1:Y:S01]  /*4280*/  S2R R2, SR_LANEID ;  /* 0x0000000000027919 */ /* 0x000e620000000000 */
[----:B------:R-:W-:Y:S01]  /*4290*/  ULOP3.LUT UR8, URZ, UR8, URZ, 0x33, !UPT ;  /* 0x00000008ff087292 */ /* 0x000fe2000f8e33ff */
[----:B------:R-:W-:Y:S01]  /*42a0*/  LOP3.LUT R4, RZ, UR5, RZ, 0x33, !PT ;  /* 0x00000005ff047c12 */ /* 0x000fe2000f8e33ff */
[----:B------:R-:W-:Y:S02]  /*42b0*/  VOTEU.ANY UR7, UPT, PT ;  /* 0x0000000000077886 */ /* 0x000fe400038e0100 */
[----:B------:R-:W-:Y:S01]  /*42c0*/  UFLO.U32 UR7, UR7 ;  /* 0x00000007000772bd */ /* 0x000fe200080e0000 */
[----:B------:R-:W2:Y:S01]  /*42d0*/  REDUX UR5, R4 ;  /* 0x00000000040573c4 */ /* 0x000ea20000000000 */
[----:B------:R-:W-:-:S06]  /*42e0*/  IMAD.U32 R0, RZ, RZ, UR8 ;  /* 0x00000008ff007e24 */ /* 0x000fcc000f8e00ff */
[----:B------:R1:W-:Y:S01]  /*42f0*/  UTCATOMSWS.AND URZ, UR8 ;  /* 0x0000000800ff79e3 */ /* 0x0003e20008000000 */
[----:B------:R-:W3:Y:S01]  /*4300*/  REDUX UR6, R0 ;  /* 0x00000000000673c4 */ /* 0x000ee20000000000 */
[----:B-1----:R-:W-:Y:S01]  /*4310*/  ISETP.EQ.U32.AND P0, PT, R2, UR7, PT ;  /* 0x0000000702007c0c */ /* 0x002fe2000bf02070 */
[----:B--2---:R-:W-:Y:S01]  /*4320*/  IMAD.U32 R2, RZ, RZ, UR5 ;  /* 0x00000005ff027e24 */ /* 0x004fe2000f8e00ff */
[----:B---3--:R-:W-:-:S11]  /*4330*/  MOV R3, UR6 ;  /* 0x0000000600037c02 */ /* 0x008fd60008000f00 */
[----:B------:R1:W-:Y:S04]  /*4340*/  @P0 ATOMS.AND RZ, [UR4+0x14], R3 ;  /* 0x00001403ffff098c */ /* 0x0003e8000a800004 */
[----:B------:R1:W-:Y:S01]  /*4350*/  @P0 ATOMS.AND RZ, [UR4+0x18], R2 ;  /* 0x00001802ffff098c */ /* 0x0003e2000a800004 */
[----:B------:R-:W-:Y:S05]  /*4360*/  BRA `(.L_x_84) ;  /* 0x0000000000147947 */ /* 0x000fea0003800000 */
.L_x_83:
[----:B------:R-:W-:Y:S02]  /*4370*/  MOV R2, 0x4390 ;  /* 0x0000439000027802 */ /* 0x000fe40000000f00 */
[----:B---345:R-:W-:Y:S05]  /*4380*/  CALL.REL.NOINC `($__internal_0_$__cuda_sm10x_tcgen05_guardrail_trap_col_being_dealloced_not_returned_by_alloc) ;  /* 0x0000004800207944 */ /* 0x038fea0003c00000 */
[----:B------:R-:W-:Y:S05]  /*4390*/  BRA `(.L_x_84) ;  /* 0x0000000000087947 */ /* 0x000fea0003800000 */
.L_x_82:
[----:B------:R-:W-:Y:S02]  /*43a0*/  MOV R2, 0x43c0 ;  /* 0x000043c000027802 */ /* 0x000fe40000000f00 */
[----:B---345:R-:W-:Y:S05]  /*43b0*/  CALL.REL.NOINC `($__internal_2_$__cuda_sm10x_tcgen05_guardrail_trap_unallocated_columns_being_dealloced) ;  /* 0x00000048002c7944 */ /* 0x038fea0003c00000 */
.L_x_84:
[----:B------:R-:W-:Y:S01]  /*43c0*/  NOP ;  /* 0x0000000000007918 */ /* 0x000fe20000000000 */
[----:B----4-:R-:W-:Y:S05]  /*43d0*/  EXIT ;  /* 0x000000000000794d */ /* 0x010fea0003800000 */
.L_x_55:
[----:B------:R-:W-:-:S09]  /*43e0*/  UISETP.NE.OR UP5, UPT, UR10, 0x3, !UP5 ;  /* 0x000000030a00788c */ /* 0x000fd2000efa5670 */
[----:B------:R-:W-:Y:S05]  /*43f0*/  BRA.U UP5, `(.L_x_85) ;  /* 0x0000000905fc7547 */ /* 0x000fea000b800000 */
[----:B------:R-:W1:Y:S01]  /*4400*/  LDCU.64 UR6, c[0x0][0x888] ;  /* 0x00011100ff0677ac */ /* 0x000e620008000a00 */
[----:B------:R-:W2:Y:S01]  /*4410*/  LDC R0, c[0x0][0xb30] ;  /* 0x0002cc00ff007b82 */ /* 0x000ea20000000800 */
[----:B------:R-:W-:Y:S01]  /*4420*/  IMAD.MOV.U32 R30, RZ, RZ, 0x1 ;  /* 0x00000001ff1e7424 */ /* 0x000fe200078e00ff */
[----:B------:R-:W-:Y:S01]  /*4430*/  CS2R R28, SRZ ;  /* 0x00000000001c7805 */ /* 0x000fe2000001ff00 */
[----:B------:R-:W3:Y:S01]  /*4440*/  LDCU.64 UR4, c[0x0][0x890] ;  /* 0x00011200ff0477ac */ /* 0x000ee20008000a00 */
[----:B------:R-:W-:Y:S01]  /*4450*/  IMAD.MOV.U32 R25, RZ, RZ, 0x3000 ;  /* 0x00003000ff197424 */ /* 0x000fe200078e00ff */
[----:B------:R-:W-:-:S03]  /*4460*/  UMOV UR8, 0x400 ;  /* 0x0000040000087882 */ /* 0x000fc60000000000 */
[----:B------:R-:W4:Y:S01]  /*4470*/  LDC R19, c[0x0][0x370] ;  /* 0x0000dc00ff137b82 */ /* 0x000f220000000800 */
[----:B------:R-:W-:-:S07]  /*4480*/  UPLOP3.LUT UP1, UPT, UPT, UPT, UPT, 0x40, 0x4 ;  /* 0x000000000004789c */ /* 0x000fce0003f2e870 */
[----:B------:R-:W4:Y:S01]  /*4490*/  LDC R2, c[0x0][0xb0c] ;  /* 0x0002c300ff027b82 */ /* 0x000f220000000800 */
[----:B-1----:R-:W-:Y:S02]  /*44a0*/  UISETP.NE.U32.AND UP4, UPT, UR6, URZ, UPT ;  /* 0x000000ff0600728c */ /* 0x002fe4000bf85070 */
[----:B------:R-:W-:Y:S02]  /*44b0*/  ULEA UR6, UR37, UR8, 0x18 ;  /* 0x0000000825067291 */ /* 0x000fe4000f8ec0ff */
[----:B------:R-:W-:Y:S02]  /*44c0*/  UISETP.NE.AND.EX UP4, UPT, UR7, URZ, UPT, UP4 ;  /* 0x000000ff0700728c */ /* 0x000fe4000bf85340 */
[----:B------:R-:W-:Y:S01]  /*44d0*/  UIADD3 UR7, UPT, UPT, UR6, 0x40, URZ ;  /* 0x0000004006077890 */ /* 0x000fe2000fffe0ff */
[----:B------:R-:W1:Y:S01]  /*44e0*/  LDC R18, c[0x0][0xb20] ;  /* 0x0002c800ff127b82 */ /* 0x000e620000000800 */
[----:B---3--:R-:W-:Y:S01]  /*44f0*/  UISETP.NE.U32.AND UP5, UPT, UR4, URZ, UPT ;  /* 0x000000ff0400728c */ /* 0x008fe2000bfa5070 */
[----:B--2---:R-:W-:Y:S01]  /*4500*/  ISETP.NE.AND P1, PT, R0, 0x1, PT ;  /* 0x000000010000780c */ /* 0x004fe20003f25270 */
[----:B------:R-:W-:-:S02]  /*4510*/  UPRMT UR37, UR37, 0x654, UR7 ;  /* 0x0000065425257896 */ /* 0x000fc40008000007 */
[----:B------:R-:W-:-:S03]  /*4520*/  UISETP.NE.AND.EX UP5, UPT, UR5, URZ, UPT, UP5 ;  /* 0x000000ff0500728c */ /* 0x000fc6000bfa5350 */
[----:B------:R-:W2:Y:S08]  /*4530*/  LDC.64 R32, c[0x0][0x348] ;  /* 0x0000d200ff207b82 */ /* 0x000eb00000000a00 */
[----:B------:R-:W3:Y:S08]  /*4540*/  LDC.64 R16, c[0x0][0xb10] ;  /* 0x0002c400ff107b82 */ /* 0x000ef00000000a00 */
[----:B------:R-:W1:Y:S08]  /*4550*/  LDC.64 R6, c[0x0][0xb18] ;  /* 0x0002c600ff067b82 */ /* 0x000e700000000a00 */
[----:B------:R-:W1:Y:S08]  /*4560*/  LDC.64 R4, c[0x0][0xb28] ;  /* 0x0002ca00ff047b82 */ /* 0x000e700000000a00 */
[----:B----4-:R-:W1:Y:S02]  /*4570*/  LDC R24, c[0x0][0x374] ;  /* 0x0000dd00ff187b82 */ /* 0x010e640000000800 */
.L_x_93:
[C---:B------:R-:W-:Y:S02]  /*4580*/  LEA R0, R29.reuse, UR6, 0x3 ;  /* 0x000000061d007c11 */ /* 0x040fe4000f8e18ff */
[----:B------:R-:W-:Y:S02]  /*4590*/  SHF.L.U32 R3, R28, 0x1f, RZ ;  /* 0x0000001f1c037819 */ /* 0x000fe400000006ff */
[----:B------:R-:W-:Y:S02]  /*45a0*/  LEA R20, R29, UR6, 0x4 ;  /* 0x000000061d147c11 */ /* 0x000fe4000f8e20ff */
[----:B----4-:R-:W4:Y:S02]  /*45b0*/  SYNCS.PHASECHK.TRANS64.TRYWAIT P0, [R0+URZ+0x60], R3 ;  /* 0x00006003000075a7 */ /* 0x010f2400080011ff */
[----:B----4-:R-:W-:Y:S05]  /*45c0*/  @!P0 BRA `(.L_x_86) ;  /* 0x00000044000c8947 */ /* 0x010fea0003800000 */
.L_x_145:
[----:B------:R-:W-:Y:S01]  /*45d0*/  ISETP.GE.AND P0, PT, R102, 0x1, PT ;  /* 0x000000016600780c */ /* 0x000fe20003f06270 */
[----:B------:R-:W1:Y:S01]  /*45e0*/  LDS.128 R20, [R20+0xf0] ;  /* 0x0000f00014147984 */ /* 0x000e620000000c00 */
[----:B------:R-:W-:Y:S01]  /*45f0*/  ISETP.NE.U32.AND P4, PT, RZ, UR4, PT ;  /* 0x00000004ff007c0c */ /* 0x000fe2000bf85070 */
[----:B----4-:R-:W-:Y:S01]  /*4600*/  VIADD R0, R0, 0x70 ;  /* 0x0000007000007836 */ /* 0x010fe20000000000 */
[----:B------:R-:W-:Y:S02]  /*4610*/  SHF.L.U32 R26, R30, 0x1f, RZ ;  /* 0x0000001f1e1a7819 */ /* 0x000fe400000006ff */
[----:B------:R-:W-:Y:S02]  /*4620*/  ISETP.NE.AND.EX P4, PT, RZ, UR5, PT, P4 ;  /* 0x00000005ff007c0c */ /* 0x000fe4000bf85340 */
[----:B------:R-:W-:Y:S01]  /*4630*/  PRMT R0, RZ, 0x654, R0 ;  /* 0x00000654ff007816 */ /* 0x000fe20000000000 */
[----:B------:R-:W-:Y:S01]  /*4640*/  @!PT LDS RZ, [RZ] ;  /* 0x00000000fffff984 */ /* 0x000fe20000000800 */
[----:B------:R-:W-:Y:S01]  /*4650*/  @!PT LDS RZ, [RZ] ;  /* 0x00000000fffff984 */ /* 0x000fe20000000800 */
[----:B------:R-:W-:Y:S01]  /*4660*/  @!PT LDS RZ, [RZ] ;  /* 0x00000000fffff984 */ /* 0x000fe20000000800 */
[----:B------:R-:W-:Y:S01]  /*4670*/  @!PT LDS RZ, [RZ] ;  /* 0x00000000fffff984 */ /* 0x000fe20000000800 */
[----:B------:R4:W-:Y:S06]  /*4680*/  MEMBAR.ALL.CTA ;  /* 0x0000000000007992 */ /* 0x0009ec0000008000 */
[----:B----4-:R-:W4:Y:S02]  /*4690*/  FENCE.VIEW.ASYNC.S ;  /* 0x00000000000073c6 */ /* 0x010f240000000000 */
[----:B----4-:R4:W-:Y:S01]  /*46a0*/  SYNCS.ARRIVE.TRANS64.RED.A1T0 RZ, [R0+URZ], RZ ;  /* 0x000000ff00ff79a7 */ /* 0x0109e200081004ff */
[----:B-1----:R-:W-:Y:S11]  /*46b0*/  LOP3.LUT P3, RZ, R22, 0x1, RZ, 0xc0, !PT ;  /* 0x0000000116ff7812 */ /* 0x002ff6000786c0ff */
[----:B------:R-:W-:Y:S02]  /*46c0*/  @!UPT UIADD3 URZ, UPT, UPT, URZ, URZ, URZ ;  /* 0x000000fffffff290 */ /* 0x000fe4000fffe0ff */
[----:B------:R-:W-:Y:S02]  /*46d0*/  @P3 MOV R13, R20 ;  /* 0x00000014000d3202 */ /* 0x000fe40000000f00 */
[----:B------:R-:W-:Y:S01]  /*46e0*/  @P3 LOP3.LUT R8, R21, 0xffff, RZ, 0xc0, !PT ;  /* 0x0000ffff15083812 */ /* 0x000fe200078ec0ff */
[----:B----4-:R-:W-:Y:S06]  /*46f0*/  @!P0 BRA `(.L_x_87) ;  /* 0x0000000000a48947 */ /* 0x010fec0003800000 */
[----:B------:R-:W-:Y:S01]  /*4700*/  IMAD.HI.U32 R31, R24, R7, RZ ;  /* 0x00000007181f7227 */ /* 0x000fe200078e00ff */
[----:B------:R-:W-:Y:S02]  /*4710*/  ISETP.NE.AND P0, PT, R6, 0x1, PT ;  /* 0x000000010600780c */ /* 0x000fe40003f05270 */
[----:B------:R-:W-:Y:S01]  /*4720*/  ISETP.NE.AND P2, PT, R102, 0x1, PT ;  /* 0x000000016600780c */ /* 0x000fe20003f45270 */
[----:B---3--:R-:W-:Y:S01]  /*4730*/  IMAD.HI.U32 R34, R19, R16, RZ ;  /* 0x0000001013227227 */ /* 0x008fe200078e00ff */
[----:B------:R-:W-:Y:S02]  /*4740*/  SHF.R.U32.HI R31, RZ, R18, R31 ;  /* 0x00000012ff1f7219 */ /* 0x000fe4000001161f */
[----:B------:R-:W-:Y:S01]  /*4750*/  ISETP.NE.AND P5, PT, R2, 0x1, PT ;  /* 0x000000010200780c */ /* 0x000fe20003fa5270 */
[----:B------:R-:W-:Y:S01]  /*4760*/  IMAD.HI.U32 R36, R13, R16, RZ ;  /* 0x000000100d247227 */ /* 0x000fe200078e00ff */
[----:B------:R-:W-:Y:S02]  /*4770*/  SHF.R.U32.HI R34, RZ, R17, R34 ;  /* 0x00000011ff227219 */ /* 0x000fe40000011622 */
[----:B------:R-:W-:Y:S01]  /*4780*/  SEL R3, R24, R31, !P0 ;  /* 0x0000001f18037207 */ /* 0x000fe20004000000 */
[C---:B------:R-:W-:Y:S01]  /*4790*/  IMAD.HI.U32 R31, R8.reuse, R7, RZ ;  /* 0x00000007081f7227 */ /* 0x040fe200078e00ff */
[----:B------:R-:W-:Y:S02]  /*47a0*/  SEL R11, R19, R34, !P5 ;  /* 0x00000022130b7207 */ /* 0x000fe40006800000 */
[----:B------:R-:W-:Y:S01]  /*47b0*/  SHF.R.U32.HI R36, RZ, R17, R36 ;  /* 0x00000011ff247219 */ /* 0x000fe20000011624 */
[----:B------:R-:W-:Y:S01]  /*47c0*/  IMAD.HI.U32 R38, R3, R4, RZ ;  /* 0x0000000403267227 */ /* 0x000fe200078e00ff */
[----:B------:R-:W-:Y:S03]  /*47d0*/  SHF.R.U32.HI R31, RZ, R18, R31 ;  /* 0x00000012ff1f7219 */ /* 0x000fe6000001161f */
[----:B------:R-:W-:Y:S01]  /*47e0*/  IMAD.HI.U32 R34, R11, R4, RZ ;  /* 0x000000040b227227 */ /* 0x000fe200078e00ff */
[----:B------:R-:W-:Y:S02]  /*47f0*/  @P2 SHF.R.U32.HI R3, RZ, R5, R38 ;  /* 0x00000005ff032219 */ /* 0x000fe40000011626 */
[----:B------:R-:W-:Y:S02]  /*4800*/  SEL R9, R8, R31, !P0 ;  /* 0x0000001f08097207 */ /* 0x000fe40004000000 */
[----:B------:R-:W-:Y:S01]  /*4810*/  @P2 SHF.R.U32.HI R11, RZ, R5, R34 ;  /* 0x00000005ff0b2219 */ /* 0x000fe20000011622 */
[C---:B------:R-:W-:Y:S01]  /*4820*/  IMAD R10, R102.reuse, R3, RZ ;  /* 0x00000003660a7224 */ /* 0x040fe200078e02ff */
[----:B------:R-:W-:Y:S01]  /*4830*/  SEL R3, R13, R36, !P5 ;  /* 0x000000240d037207 */ /* 0x000fe20006800000 */
[C---:B------:R-:W-:Y:S03]  /*4840*/  IMAD.HI.U32 R14, R9.reuse, R4, RZ ;  /* 0x00000004090e7227 */ /* 0x040fe600078e00ff */
[----:B------:R-:W-:Y:S01]  /*4850*/  ISETP.GE.AND P0, PT, R9, R10, PT ;  /* 0x0000000a0900720c */ /* 0x000fe20003f06270 */
[C---:B------:R-:W-:Y:S01]  /*4860*/  IMAD R12, R102.reuse, R11, RZ ;  /* 0x0000000b660c7224 */ /* 0x040fe200078e02ff */
[-C--:B------:R-:W-:Y:S04]  /*4870*/  SHF.R.U32.HI R14, RZ, R5.reuse, R14 ;  /* 0x00000005ff0e7219 */ /* 0x080fe8000001160e */
[----:B------:R-:W-:Y:S02]  /*4880*/  ISETP.GE.OR P0, PT, R3, R12, P0 ;  /* 0x0000000c0300720c */ /* 0x000fe40000706670 */
[----:B------:R-:W-:Y:S05]  /*4890*/  SEL R15, R9, R14, !P2 ;  /* 0x0000000e090f7207 */ /* 0x000fea0005000000 */
[----:B------:R-:W-:Y:S04]  /*48a0*/  IMAD.MOV R14, RZ, RZ, -R15 ;  /* 0x000000ffff0e7224 */ /* 0x000fe800078e0a0f */
[----:B------:R-:W-:Y:S02]  /*48b0*/  IMAD R14, R102, R14, R9 ;  /* 0x0000000e660e7224 */ /* 0x000fe400078e0209 */
[C---:B------:R-:W-:Y:S05]  /*48c0*/  @!P0 IMAD.HI.U32 R10, R3.reuse, R4, RZ ;  /* 0x00000004030a8227 */ /* 0x040fea00078e00ff */
[----:B------:R-:W-:Y:S04]  /*48d0*/  @!P0 SHF.R.U32.HI R10, RZ, R5, R10 ;  /* 0x00000005ff0a8219 */ /* 0x000fe8000001160a */
[----:B------:R-:W-:Y:S01]  /*48e0*/  @!P0 SEL R0, R3, R10, !P2 ;  /* 0x0000000a03008207 */ /* 0x000fe20005000000 */
[----:B------:R-:W-:Y:S03]  /*48f0*/  IMAD.MOV R10, RZ, RZ, -R3 ;  /* 0x000000ffff0a7224 */ /* 0x000fe600078e0a03 */
[----:B------:R-:W-:Y:S01]  /*4900*/  @!P0 IADD3 R15, PT, PT, R15, -R0, RZ ;  /* 0x800000000f0f8210 */ /* 0x000fe20007ffe0ff */
[----:B------:R-:W-:Y:S01]  /*4910*/  @!P0 IMAD R0, R11, R14, R0 ;  /* 0x0000000e0b008224 */ /* 0x000fe200078e0200 */
[----:B------:R-:W-:Y:S01]  /*4920*/  IADD3 R11, PT, PT, -R9, RZ, RZ ;  /* 0x000000ff090b7210 */ /* 0x000fe20007ffe1ff */
[----:B------:R-:W-:Y:S02]  /*4930*/  IMAD R13, R2, R10, R13 ;  /* 0x0000000a020d7224 */ /* 0x000fe400078e020d */
[----:B------:R-:W-:Y:S02]  /*4940*/  @!P0 IMAD R9, R15, R102, R3 ;  /* 0x000000660f098224 */ /* 0x000fe400078e0203 */
[----:B------:R-:W-:Y:S02]  /*4950*/  @!P0 IMAD.MOV.U32 R3, RZ, RZ, R0 ;  /* 0x000000ffff038224 */ /* 0x000fe400078e0000 */
[----:B------:R-:W-:Y:S02]  /*4960*/  IMAD R8, R6, R11, R8 ;  /* 0x0000000b06087224 */ /* 0x000fe400078e0208 */
[----:B------:R-:W-:Y:S02]  /*4970*/  IMAD R13, R3, R2, R13 ;  /* 0x00000002030d7224 */ /* 0x000fe400078e020d */
[----:B------:R-:W-:Y:S02]  /*4980*/  IMAD R8, R9, R6, R8 ;  /* 0x0000000609087224 */ /* 0x000fe400078e0208 */
.L_x_87:
[----:B------:R-:W-:Y:S05]  /*4990*/  BRA.U UP1, `(.L_x_88) ;  /* 0x0000000101107547 */ /* 0x000fea000b800000 */
[----:B------:R-:W-:Y:S04]  /*49a0*/  MOV R0, UR14 ;  /* 0x0000000e00007c02 */ /* 0x000fe80008000f00 */
[----:B------:R-:W-:Y:S04]  /*49b0*/  SHF.L.U32 R3, R0, 0x1f, RZ ;  /* 0x0000001f00037819 */ /* 0x000fe800000006ff */
[----:B------:R-:W1:Y:S02]  /*49c0*/  SYNCS.PHASECHK.TRANS64.TRYWAIT P0, [UR6+0x58], R3 ;  /* 0x00005803ff0075a7 */ /* 0x000e640008001106 */
[----:B-1----:R-:W-:Y:S05]  /*49d0*/  @!P0 BRA `(.L_x_89) ;  /* 0x00000040001c8947 */ /* 0x002fea0003800000 */
.L_x_88:
[----:B------:R-:W-:Y:S05]  /*49e0*/  BRA.U !UP5, `(.L_x_90) ;  /* 0x000000010d347547 */ /* 0x000fea000b800000 */
[----:B------:R-:W-:Y:S01]  /*49f0*/  UPLOP3.LUT UP0, UPT, UPT, UPT, UP4, 0x80, 0x8 ;  /* 0x000000000008789c */ /* 0x000fe20003f0f040 */
[----:B-1----:R-:W-:Y:S02]  /*4a00*/  HFMA2 R0, -RZ, RZ, 0, 5.9604644775390625e-08 ;  /* 0x00000001ff007431 */ /* 0x002fe400000001ff */
[----:B------:R-:W-:Y:S03]  /*4a10*/  IMAD.MOV.U32 R234, RZ, RZ, 0x1 ;  /* 0x00000001ffea7424 */ /* 0x000fe600078e00ff */
[----:B------:R-:W-:Y:S05]  /*4a20*/  PLOP3.LUT P0, PT, PT, PT, UP0, 0x80, 0x8 ;  /* 0x000000000008781c */ /* 0x000fea0003f0f008 */
[----:B------:R-:W1:Y:S01]  /*4a30*/  @UP0 LDCU.64 UR8, c[0x0][0x888] ;  /* 0x00011100ff0807ac */ /* 0x000e620008000a00 */
[----:B------:R-:W-:Y:S07]  /*4a40*/  @UP0 UIMAD UR7, UR36, UR4, URZ ;  /* 0x00000004240702a4 */ /* 0x000fee000f8e02ff */
[----:B------:R-:W-:Y:S01]  /*4a50*/  @!P0 PRMT R234, R0, 0x7610, R234 ;  /* 0x0000761000ea8816 */ /* 0x000fe200000000ea */
[----:B-1----:R-:W-:Y:S03]  /*4a60*/  @UP0 UIMAD.WIDE UR8, UR7, 0x4, UR8 ;  /* 0x00000004070808a5 */ /* 0x002fe6000f8e0208 */
[----:B------:R-:W1:Y:S03]  /*4a70*/  @!UP0 LDCU UR7, c[0x0][0x880] ;  /* 0x00011000ff0787ac */ /* 0x000e660008000800 */
[----:B------:R-:W-:Y:S01]  /*4a80*/  IMAD.U32 R10, RZ, RZ, UR8 ;  /* 0x00000008ff0a7e24 */ /* 0x000fe2000f8e00ff */
[----:B------:R-:W-:Y:S05]  /*4a90*/  MOV R11, UR9 ;  /* 0x00000009000b7c02 */ /* 0x000fea0008000f00 */
[----:B-----5:R4:W5:Y:S02]  /*4aa0*/  @P0 LDG.E R110, desc[UR40][R10.64] ;  /* 0x000000280a6e0981 */ /* 0x020964000c1e1900 */
[----:B-1--4-:R-:W-:Y:S07]  /*4ab0*/  @!P0 IMAD.U32 R110, RZ, RZ, UR7 ;  /* 0x00000007ff6e8e24 */ /* 0x012fee000f8e00ff */
.L_x_90:
[----:B-----5:R-:W-:Y:S01]  /*4ac0*/  @!P4 ISETP.EQ.AND P5, PT, R110, RZ, PT ;  /* 0x000000ff6e00c20c */ /* 0x020fe20003fa2270 */
[----:B------:R-:W-:Y:S01]  /*4ad0*/  @!UPT UIADD3 URZ, UPT, UPT, URZ, URZ, URZ ;  /* 0x000000fffffff290 */ /* 0x000fe2000fffe0ff */
[----:B------:R-:W-:Y:S11]  /*4ae0*/  @!P4 BRA `(.L_x_91) ;  /* 0x000000000014c947 */ /* 0x000ff60003800000 */
[----:B------:R-:W-:Y:S02]  /*4af0*/  LOP3.LUT P0, RZ, R234, 0xff, RZ, 0xc0, !PT ;  /* 0x000000ffeaff7812 */ /* 0x000fe4000780c0ff */
[----:B------:R-:W-:Y:S04]  /*4b00*/  PLOP3.LUT P5, PT, PT, PT, UP0, 0x80, 0x8 ;  /* 0x000000000008781c */ /* 0x000fe80003faf008 */
[----:B------:R-:W-:Y:S07]  /*4b10*/  PLOP3.LUT P5, PT, P5, PT, PT, 0x8, 0x80 ;  /* 0x000000000080781c */ /* 0x000fee0002fae170 */
[----:B------:R-:W-:Y:S11]  /*4b20*/  @P0 ISETP.EQ.AND P5, PT, R110, RZ, PT ;  /* 0x000000ff6e00020c */ /* 0x000ff60003fa2270 */
[----:B------:R-:W-:Y:S02]  /*4b30*/  @!UPT UIADD3 URZ, UPT, UPT, URZ, URZ, URZ ;  /* 0x000000fffffff290 */ /* 0x000fe4000fffe0ff */
.L_x_91:
[----:B------:R-:W4:Y:S01]  /*4b40*/  SYNCS.PHASECHK.TRANS64.TRYWAIT P4, [UR6+0x48], R26 ;  /* 0x0000481aff0075a7 */ /* 0x000f220008081106 */
[----:B------:R-:W-:Y:S01]  /*4b50*/  @P3 SHF.R.U32.HI R27, RZ, 0x10, R21 ;  /* 0x00000010ff1b3819 */ /* 0x000fe20000011615 */
[----:B------:R-:W-:Y:S01]  /*4b60*/  VIADD R29, R29, 0x1 ;  /* 0x000000011d1d7836 */ /* 0x000fe20000000000 */
[----:B------:R-:W5:Y:S08]  /*4b70*/  LDC.64 R14, c[0x0][0xb10] ;  /* 0x0002c400ff0e7b82 */ /* 0x000f700000000a00 */
[----:B------:R-:W2:Y:S08]  /*4b80*/  LDC.64 R10, c[0x0][0xb18] ;  /* 0x0002c600ff0a7b82 */ /* 0x000eb00000000a00 */
[----:B-1----:R-:W1:Y:S08]  /*4b90*/  @!P1 LDC R0, c[0x0][0xb20] ;  /* 0x0002c800ff009b82 */ /* 0x002e700000000800 */
[----:B------:R-:W3:Y:S01]  /*4ba0*/  @!P1 LDC R3, c[0x0][0xb0c] ;  /* 0x0002c300ff039b82 */ /* 0x000ee20000000800 */
[----:B-----5:R-:W-:Y:S05]  /*4bb0*/  @!P1 IMAD.HI.U32 R14, R13, R14, RZ ;  /* 0x0000000e0d0e9227 */ /* 0x020fea00078e00ff */
[----:B------:R-:W-:Y:S01]  /*4bc0*/  @!P1 SHF.R.U32.HI R14, RZ, R15, R14 ;  /* 0x0000000fff0e9219 */ /* 0x000fe2000001160e */
[----:B--2---:R-:W-:Y:S01]  /*4bd0*/  @!P1 IMAD.HI.U32 R11, R8, R11, RZ ;  /* 0x0000000b080b9227 */ /* 0x004fe200078e00ff */
[----:B------:R-:W-:Y:S04]  /*4be0*/  @!P1 ISETP.NE.AND P0, PT, R10, 0x1, PT ;  /* 0x000000010a00980c */ /* 0x000fe80003f05270 */
[----:B-1----:R-:W-:Y:S02]  /*4bf0*/  @!P1 SHF.R.U32.HI R9, RZ, R0, R11 ;  /* 0x00000000ff099219 */ /* 0x002fe4000001160b */
[----:B---3--:R-:W-:Y:S02]  /*4c00*/  @!P1 ISETP.NE.AND P2, PT, R3, 0x1, PT ;  /* 0x000000010300980c */ /* 0x008fe40003f45270 */
[----:B------:R-:W-:Y:S02]  /*4c10*/  @!P1 SEL R9, R8, R9, !P0 ;  /* 0x0000000908099207 */ /* 0x000fe40004000000 */
[----:B------:R-:W-:Y:S02]  /*4c20*/  ELECT P0, URZ, PT ;  /* 0x0000000000ff782f */ /* 0x000fe40003800000 */
[----:B------:R-:W-:Y:S05]  /*4c30*/  @!P1 SEL R14, R13, R14, !P2 ;  /* 0x0000000e0d0e9207 */ /* 0x000fea0005000000 */
[----:B------:R-:W-:Y:S02]  /*4c40*/  @!P1 IMAD.IADD R0, R9, 0x1, -R14 ;  /* 0x0000000109009824 */ /* 0x000fe400078e0a0e */
[----:B------:R-:W-:Y:S02]  /*4c50*/  @!P1 IMAD.IADD R9, R14, 0x1, -R9 ;  /* 0x000000010e099824 */ /* 0x000fe400078e0a09 */
[----:B------:R-:W-:Y:S02]  /*4c60*/  @!P1 IMAD R13, R0, R3, R13 ;  /* 0x00000003000d9224 */ /* 0x000fe400078e020d */
[----:B------:R-:W-:Y:S01]  /*4c70*/  @!P1 IMAD R8, R9, R10, R8 ;  /* 0x0000000a09089224 */ /* 0x000fe200078e0208 */
[----:B----4-:R-:W-:Y:S06]  /*4c80*/  @!P4 BRA `(.L_x_92) ;  /* 0x0000003c0088c947 */ /* 0x010fec0003800000 */
.L_x_148:
[----:B------:R-:W-:Y:S01]  /*4c90*/  PLOP3.LUT P5, PT, P5, P0, PT, 0xf2, 0x2f ;  /* 0x00000000002f781c */ /* 0x000fe20002fa1e72 */
[----:B------:R-:W-:Y:S01]  /*4ca0*/  UMOV UR22, 0x0 ;  /* 0x0000000000167882 */ /* 0x000fe20000000000 */
[----:B------:R-:W-:Y:S01]  /*4cb0*/  UMOV UR23, 0x10000000 ;  /* 0x1000000000177882 */ /* 0x000fe20000000000 */
[----:B------:R-:W-:Y:S01]  /*4cc0*/  LOP3.LUT R30, R30, 0x1, RZ, 0x3c, !PT ;  /* 0x000000011e1e7812 */ /* 0x000fe200078e3cff */
[----:B------:R-:W-:Y:S01]  /*4cd0*/  UMOV UR28, UR36 ;  /* 0x00000024001c7c82 */ /* 0x000fe20008000000 */
[----:B------:R-:W-:Y:S01]  /*4ce0*/  UMOV UR20, UR36 ;  /* 0x0000002400147c82 */ /* 0x000fe20008000000 */
[----:B------:R-:W-:Y:S01]  /*4cf0*/  UMOV UR12, UR36 ;  /* 0x00000024000c7c82 */ /* 0x000fe20008000000 */
[----:B------:R-:W-:Y:S06]  /*4d00*/  @P3 R2UR UR36, R27 ;  /* 0x000000001b2432ca */ /* 0x000fec00000e0000 */
[----:B-1----:R-:W-:Y:S01]  /*4d10*/  @!P5 IADD3 R3, P0, PT, R32, 0x580, RZ ;  /* 0x000005802003d810 */ /* 0x002fe20007f1e0ff */
[----:B------:R-:W-:Y:S01]  /*4d20*/  @!P5 IMAD R233, R233, 0x60, RZ ;  /* 0x00000060e9e9d824 */ /* 0x000fe200078e02ff */
[----:B------:R-:W-:Y:S01]  /*4d30*/  VOTEU.ALL UP1, P5 ;  /* 0x0000000000ff7886 */ /* 0x000fe20002820000 */
[----:B------:R-:W-:Y:S01]  /*4d40*/  @!P5 IMAD.SHL.U32 R219, R219, 0x80, RZ ;  /* 0x00000080dbdbd824 */ /* 0x000fe200078e00ff */
[----:B------:R-:W-:Y:S01]  /*4d50*/  @!P5 R2UR UR8, R3 ;  /* 0x000000000308d2ca */ /* 0x000fe200000e0000 */
[----:B------:R-:W-:Y:S01]  /*4d60*/  @!P5 IMAD.X R0, RZ, RZ, R33, P0 ;  /* 0x000000ffff00d224 */ /* 0x000fe200000e0621 */
[----:B------:R-:W-:Y:S01]  /*4d70*/  @!P5 R2UR UR26, R233 ;  /* 0x00000000e91ad2ca */ /* 0x000fe200000e0000 */
[----:B------:R-:W-:Y:S01]  /*4d80*/  @!UP1 UIADD3 UR25, UPT, UPT, UR6, 0x40, URZ ;  /* 0x0000004006199890 */ /* 0x000fe2000fffe0ff */
[----:B------:R-:W-:Y:S01]  /*4d90*/  @!P5 R2UR UR27, R219 ;  /* 0x00000000db1bd2ca */ /* 0x000fe200000e0000 */
[----:B------:R-:W-:Y:S01]  /*4da0*/  @!UP1 UIADD3 UR24, UPT, UPT, UR6, 0x200, URZ ;  /* 0x0000020006189890 */ /* 0x000fe2000fffe0ff */
[----:B------:R-:W-:Y:S01]  /*4db0*/  @!P5 R2UR UR7, R0 ;  /* 0x000000000007d2ca */ /* 0x000fe200000e0000 */
[----:B------:R-:W-:Y:S01]  /*4dc0*/  VOTEU.ALL UP3, P5 ;  /* 0x0000000000ff7886 */ /* 0x000fe20002860000 */
[----:B------:R-:W-:Y:S01]  /*4dd0*/  @!UP1 UIADD3 UR16, UPT, UPT, UR6, 0x1200, URZ ;  /* 0x0000120006109890 */ /* 0x000fe2000fffe0ff */
[C---:B------:R-:W-:Y:S01]  /*4de0*/  ISETP.NE.AND P0, PT, R29.reuse, 0x2, PT ;  /* 0x000000021d00780c */ /* 0x040fe20003f05270 */
[----:B------:R-:W-:Y:S01]  /*4df0*/  VOTEU.ALL UP2, P5 ;  /* 0x0000000000ff7886 */ /* 0x000fe20002840000 */
[----:B------:R-:W-:Y:S01]  /*4e00*/  UMOV UR17, UR25 ;  /* 0x0000001900117c82 */ /* 0x000fe20008000000 */
[----:B------:R-:W-:Y:S01]  /*4e10*/  UMOV UR9, UR25 ;  /* 0x0000001900097c82 */ /* 0x000fe20008000000 */
[----:B------:R-:W-:Y:S01]  /*4e20*/  IMAD.U32 R10, RZ, RZ, UR8 ;  /* 0x00000008ff0a7e24 */ /* 0x000fe2000f8e00ff */
[----:B------:R-:W-:Y:S01]  /*4e30*/  @!UP1 UIADD3 UR8, UPT, UPT, UR6, 0x2200, URZ ;  /* 0x0000220006089890 */ /* 0x000fe2000fffe0ff */
[----:B------:R-:W-:Y:S01]  /*4e40*/  SEL R3, RZ, 0x1, P0 ;  /* 0x00000001ff037807 */ /* 0x000fe20000000000 */
[----:B------:R-:W-:Y:S01]  /*4e50*/  @!UP1 UIADD3 UR18, UPT, UPT, UR26, 0x20, URZ ;  /* 0x000000201a129890 */ /* 0x000fe2000fffe0ff */
[----:B------:R-:W-:Y:S01]  /*4e60*/  SEL R29, R29, RZ, P0 ;  /* 0x000000ff1d1d7207 */ /* 0x000fe20000000000 */
[----:B------:R-:W-:Y:S01]  /*4e70*/  UMOV UR19, UR27 ;  /* 0x0000001b00137c82 */ /* 0x000fe20008000000 */
[----:B------:R-:W-:Y:S01]  /*4e80*/  IMAD.U32 R11, RZ, RZ, UR7 ;  /* 0x00000007ff0b7e24 */ /* 0x000fe2000f8e00ff */
[----:B------:R-:W-:Y:S01]  /*4e90*/  @!P5 R2UR UR30, R10 ;  /* 0x000000000a1ed2ca */ /* 0x000fe200000e0000 */
[----:B------:R-:W-:Y:S01]  /*4ea0*/  @!UP1 UIADD3 UR10, UPT, UPT, UR26, 0x40, URZ ;  /* 0x000000401a0a9890 */ /* 0x000fe2000fffe0ff */
[----:B------:R-:W-:Y:S01]  /*4eb0*/  LOP3.LUT R28, R28, R3, RZ, 0x3c, !PT ;  /* 0x000000031c1c7212 */ /* 0x000fe200078e3cff */
[----:B------:R-:W-:Y:S01]  /*4ec0*/  VOTEU.ALL UP1, P5 ;  /* 0x0000000000ff7886 */ /* 0x000fe20002820000 */
[----:B------:R-:W-:Y:S01]  /*4ed0*/  @!P5 R2UR UR31, R11 ;  /* 0x000000000b1fd2ca */ /* 0x000fe200000e0000 */
[----:B------:R-:W-:Y:S01]  /*4ee0*/  UMOV UR11, UR27 ;  /* 0x0000001b000b7c82 */ /* 0x000fe20008000000 */
[----:B------:R-:W-:Y:S02]  /*4ef0*/  IMAD.IADD R233, R8, 0x1, R218 ;  /* 0x0000000108e97824 */ /* 0x000fe400078e02da */
[----:B------:R-:W-:Y:S09]  /*4f00*/  IMAD.IADD R219, R13, 0x1, R232 ;  /* 0x000000010ddb7824 */ /* 0x000ff200078e02e8 */
[----:B------:R4:W-:Y:S01]  /*4f10*/  @!UP3 UTMALDG.3D [UR24], [UR30], desc[UR22] ;  /* 0x000016181e00b5b4 */ /* 0x0009e20008011000 */
[----:B------:R4:W-:Y:S01]  /*4f20*/  @!UP2 UTMALDG.3D [UR16], [UR30], desc[UR22] ;  /* 0x000016101e00a5b4 */ /* 0x0009e20008011000 */
[----:B------:R4:W-:Y:S01]  /*4f30*/  @!UP1 UTMALDG.3D [UR8], [UR30], desc[UR22] ;  /* 0x000016081e0095b4 */ /* 0x0009e20008011000 */
[----:B------:R4:W-:Y:S01]  /*4f40*/  @!P5 SYNCS.ARRIVE.TRANS64.RED.A0TR RZ, [UR6+0x40], R25 ;  /* 0x00004019ffffd9a7 */ /* 0x0009e20008300406 */
[----:B------:R-:W-:Y:S01]  /*4f50*/  UPLOP3.LUT UP1, UPT, UPT, UPT, UPT, 0x80, 0x8 ;  /* 0x000000000008789c */ /* 0x000fe20003f2f070 */
[----:B------:R-:W-:Y:S01]  /*4f60*/  SYNCS.ARRIVE.TRANS64.RED.A1T0 RZ, [UR37], RZ ;  /* 0x000000ffffff79a7 */ /* 0x000fe20008100425 */
[----:B------:R-:W-:Y:S09]  /*4f70*/  @P3 BRA `(.L_x_93) ;  /* 0xfffffff400803947 */ /* 0x000ff2000383ffff */
[----:B------:R-:W-:Y:S07]  /*4f80*/  MOV R0, UR6 ;  /* 0x0000000600007c02 */ /* 0x000fee0008000f00 */
.L_x_94:
[----:B-1----:R-:W-:-:S04]  /*4f90*/  SHF.L.U32 R3, R30, 0x1f, RZ ;  /* 0x0000001f1e037819 */ /* 0x002fc800000006ff */
[----:B------:R1:W2:Y:S03]  /*4fa0*/  SYNCS.PHASECHK.TRANS64.TRYWAIT P0, [R0+URZ+0x48], R3 ;  /* 0x00004803000075a7 */ /* 0x0002a600080011ff */
[----:B--2---:R-:W-:Y:S05]  /*4fb0*/  @!P0 NANOSLEEP.SYNCS 0x989680 ;  /* 0x009896800000895d */ /* 0x004fea0003900000 */
[----:B------:R-:W2:Y:S02]  /*4fc0*/  @!P0 SYNCS.PHASECHK.TRANS64 P0, [R0+URZ+0x48], R3 ;  /* 0x00004803000085a7 */ /* 0x000ea400080010ff */
[----:B--2-4-:R-:W-:Y:S05]  /*4fd0*/  @P0 EXIT ;  /* 0x000000000000094d */ /* 0x014fea0003800000 */
[----:B------:R-:W-:Y:S05]  /*4fe0*/  BRA `(.L_x_94) ;  /* 0xfffffffc00e87947 */ /* 0x000fea000383ffff */
.L_x_85:
[----:B------:R-:W-:-:S06]  /*4ff0*/  UISETP.GE.AND UP1, UPT, UR10, 0x4, UPT ;  /* 0x000000040a00788c */ /* 0x000fcc000bf26270 */
[----:B------:R-:W-:-:S13]  /*5000*/  PLOP3.LUT P0, PT, PT, PT, UP1, 0x80, 0x8 ;  /* 0x000000000008781c */ /* 0x000fda0003f0f018 */
[----:B------:R-:W-:Y:S05]  /*5010*/  @!P0 EXIT ;  /* 0x000000000000894d */ /* 0x000fea0003800000 */
[----:B------:R-:W-:Y:S01]  /*5020*/  BAR.SYNC.DEFER_BLOCKING 0x6, 0xa0 ;  /* 0x0182800000007b1d */ /* 0x000fe20000010000 */
[C---:B------:R-:W-:Y:S02]  /*5030*/  IMAD.SHL.U32 R5, R238.reuse, 0x20, RZ ;  /* 0x00000020ee057824 */ /* 0x040fe400078e00ff */
[----:B------:R-:W-:Y:S02]  /*5040*/  HFMA2 R248, -RZ, RZ, 0, 0 ;  /* 0x00000000fff87431 */ /* 0x000fe400000001ff */
[C---:B------:R-:W-:Y:S01]  /*5050*/  IMAD.SHL.U32 R240, R238.reuse, 0x4, RZ ;  /* 0x00000004eef07824 */ /* 0x040fe200078e00ff */
[----:B------:R-:W-:Y:S01]  /*5060*/  CS2R R244, SRZ ;  /* 0x0000000000f47805 */ /* 0x000fe2000001ff00 */
[----:B------:R-:W-:Y:S01]  /*5070*/  IMAD.U32 R2, R238, 0x10000, RZ ;  /* 0x00010000ee027824 */ /* 0x000fe200078e00ff */
[----:B------:R-:W-:Y:S01]  /*5080*/  UMOV UR43, 0x400 ;  /* 0x00000400002b7882 */ /* 0x000fe20000000000 */
[----:B------:R-:W1:Y:S01]  /*5090*/  LDC R237, c[0x0][0x370] ;  /* 0x0000dc00ffed7b82 */ /* 0x000e620000000800 */
[----:B------:R-:W-:Y:S01]  /*50a0*/  ULEA UR43, UR37, UR43, 0x18 ;  /* 0x0000002b252b7291 */ /* 0x000fe2000f8ec0ff */
[----:B------:R-:W-:Y:S01]  /*50b0*/  LOP3.LUT P0, R7, R5, 0x80, RZ, 0xc0, !PT ;  /* 0x0000008005077812 */ /* 0x000fe2000780c0ff */
[----:B------:R-:W-:Y:S01]  /*50c0*/  IMAD.MOV.U32 R109, RZ, RZ, RZ ;  /* 0x000000ffff6d7224 */ /* 0x000fe200078e00ff */
[----:B------:R-:W-:Y:S01]  /*50d0*/  LOP3.LUT R2, R2, 0x600000, RZ, 0xc0, !PT ;  /* 0x0060000002027812 */ /* 0x000fe200078ec0ff */
[----:B------:R-:W-:Y:S01]  /*50e0*/  UIADD3 UR4, UPT, UPT, UR43, 0x3200, URZ ;  /* 0x000032002b047890 */ /* 0x000fe2000fffe0ff */
[----:B------:R-:W-:Y:S01]  /*50f0*/  LOP3.LUT R240, R7, 0x10, R240, 0xf8, !PT ;  /* 0x0000001007f07812 */ /* 0x000fe200078ef8f0 */
[----:B------:R-:W-:Y:S01]  /*5100*/  IMAD.MOV.U32 R243, RZ, RZ, RZ ;  /* 0x000000fffff37224 */ /* 0x000fe200078e00ff */
[----:B------:R-:W2:Y:S01]  /*5110*/  LDC R104, c[0x0][0xb0c] ;  /* 0x0002c300ff687b82 */ /* 0x000ea20000000800 */
[----:B------:R-:W3:Y:S01]  /*5120*/  LDCU.64 UR46, c[0x0][0x348] ;  /* 0x00006900ff2e77ac */ /* 0x000ee20008000a00 */
[----:B------:R-:W-:-:S02]  /*5130*/  LOP3.LUT R240, R240, 0xf60, R5, 0xf8, !PT ;  /* 0x00000f60f0f07812 */ /* 0x000fc400078ef805 */
[----:B------:R-:W-:Y:S01]  /*5140*/  MOV R246, UR4 ;  /* 0x0000000400f67c02 */ /* 0x000fe20008000f00 */
[----:B------:R-:W4:Y:S01]  /*5150*/  LDCU.64 UR38, c[0x0][0x888] ;  /* 0x00011100ff2677ac */ /* 0x000f220008000a00 */
[----:B------:R-:W-:Y:S02]  /*5160*/  IADD3 R0, PT, PT, R240, UR43, RZ ;  /* 0x0000002bf0007c10 */ /* 0x000fe4000fffe0ff */
[----:B------:R-:W1:Y:S01]  /*5170*/  LDC R235, c[0x0][0xb20] ;  /* 0x0002c800ffeb7b82 */ /* 0x000e620000000800 */
[----:B------:R-:W3:Y:S01]  /*5180*/  LDS R3, [UR43+0x110] ;  /* 0x0001102bff037984 */ /* 0x000ee20008000800 */
[----:B------:R-:W-:Y:S01]  /*5190*/  UIADD3 UR42, UPT, UPT, UR43, 0x200, URZ ;  /* 0x000002002b2a7890 */ /* 0x000fe2000fffe0ff */
[C---:B------:R-:W-:Y:S01]  /*51a0*/  VIADD R239, R0.reuse, 0x10 ;  /* 0x0000001000ef7836 */ /* 0x040fe20000000000 */
[----:B------:R-:W-:-:S04]  /*51b0*/  @P0 IADD3 R239, PT, PT, R0, -0x10, RZ ;  /* 0xfffffff000ef0810 */ /* 0x000fc80007ffe0ff */
[----:B------:R-:W1:Y:S08]  /*51c0*/  LDC R103, c[0x0][0xb30] ;  /* 0x0002cc00ff677b82 */ /* 0x000e700000000800 */
[----:B------:R-:W1:Y:S08]  /*51d0*/  LDC.64 R216, c[0x0][0xb10] ;  /* 0x0002c400ffd87b82 */ /* 0x000e700000000a00 */
[----:B------:R-:W1:Y:S08]  /*51e0*/  LDC.64 R100, c[0x0][0xb18] ;  /* 0x0002c600ff647b82 */ /* 0x000e700000000a00 */
[----:B------:R-:W1:Y:S08]  /*51f0*/  LDC.64 R212, c[0x0][0x888] ;  /* 0x00022200ffd47b82 */ /* 0x000e700000000a00 */
[----:B------:R-:W1:Y:S01]  /*5200*/  LDC.64 R98, c[0x0][0xb28] ;  /* 0x0002ca00ff627b82 */ /* 0x000e620000000a00 */
[----:B---3--:R-:W-:-:S07]  /*5210*/  IMAD.IADD R2, R3, 0x1, R2 ;  /* 0x0000000103027824 */ /* 0x008fce00078e0202 */
[----:B------:R-:W3:Y:S08]  /*5220*/  LDC.64 R214, c[0x0][0x890] ;  /* 0x00022400ffd67b82 */ /* 0x000ef00000000a00 */
[----:B------:R-:W1:Y:S08]  /*5230*/  LDC.64 R210, c[0x0][0x8b0] ;  /* 0x00022c00ffd27b82 */ /* 0x000e700000000a00 */
[----:B------:R-:W1:Y:S08]  /*5240*/  LDC.64 R208, c[0x0][0x8a8] ;  /* 0x00022a00ffd07b82 */ /* 0x000e700000000a00 */
[----:B--2-4-:R-:W1:Y:S02]  /*5250*/  LDC R236, c[0x0][0x374] ;  /* 0x0000dd00ffec7b82 */ /* 0x014e640000000800 */
.L_x_114:
[----:B------:R-:W-:Y:S02]  /*5260*/  LEA R0, R248, UR43, 0x3 ;  /* 0x0000002bf8007c11 */ /* 0x000fe4000f8e18ff */
[----:B------:R-:W-:Y:S02]  /*5270*/  SHF.L.U32 R3, R244, 0x1f, RZ ;  /* 0x0000001ff4037819 */ /* 0x000fe400000006ff */
[----:B------:R-:W-:Y:S02]  /*5280*/  LEA R16, R248, UR43, 0x4 ;  /* 0x0000002bf8107c11 */ /* 0x000fe4000f8e20ff */
[----:B--2---:R-:W2:Y:S02]  /*5290*/  SYNCS.PHASECHK.TRANS64.TRYWAIT P0, [R0+URZ+0x60], R3 ;  /* 0x00006003000075a7 */ /* 0x004ea400080011ff */
[----:B--23--:R-:W-:Y:S05]  /*52a0*/  @!P0 BRA `(.L_x_95) ;  /* 0x0000003800188947 */ /* 0x00cfea0003800000 */
.L_x_149:
[----:B------:R-:W4:Y:S01]  /*52b0*/  LDC.64 R14, c[0x0][0xb10] ;  /* 0x0002c400ff0e7b82 */ /* 0x000f220000000a00 */
[----:B------:R-:W3:Y:S01]  /*52c0*/  LDS.128 R16, [R16+0xf0] ;  /* 0x0000f00010107984 */ /* 0x000ee20000000c00 */
[----:B-1----:R-:W-:Y:S01]  /*52d0*/  ISETP.NE.AND P1, PT, R103, 0x1, PT ;  /* 0x000000016700780c */ /* 0x002fe20003f25270 */
[----:B--2---:R-:W-:Y:S01]  /*52e0*/  VIADD R0, R0, 0x70 ;  /* 0x0000007000007836 */ /* 0x004fe20000000000 */
[----:B------:R-:W-:Y:S04]  /*52f0*/  ISETP.GE.AND P0, PT, R102, 0x1, PT ;  /* 0x000000016600780c */ /* 0x000fe80003f06270 */
[----:B------:R-:W1:Y:S01]  /*5300*/  LDC.64 R12, c[0x0][0xb18] ;  /* 0x0002c600ff0c7b82 */ /* 0x000e620000000a00 */
[----:B------:R-:W-:Y:S01]  /*5310*/  PRMT R0, RZ, 0x654, R0 ;  /* 0x00000654ff007816 */ /* 0x000fe20000000000 */
[----:B------:R-:W-:Y:S01]  /*5320*/  @!PT LDS RZ, [RZ] ;  /* 0x00000000fffff984 */ /* 0x000fe20000000800 */
[----:B------:R-:W-:Y:S01]  /*5330*/  @!PT LDS RZ, [RZ] ;  /* 0x00000000fffff984 */ /* 0x000fe20000000800 */
[----:B------:R-:W-:Y:S01]  /*5340*/  @!PT LDS RZ, [RZ] ;  /* 0x00000000fffff984 */ /* 0x000fe20000000800 */
[----:B------:R-:W-:Y:S01]  /*5350*/  @!PT LDS RZ, [RZ] ;  /* 0x00000000fffff984 */ /* 0x000fe20000000800 */
[----:B------:R2:W-:Y:S06]  /*5360*/  MEMBAR.ALL.CTA ;  /* 0x0000000000007992 */ /* 0x0005ec0000008000 */
[----:B--2---:R-:W2:Y:S01]  /*5370*/  FENCE.VIEW.ASYNC.S ;  /* 0x00000000000073c6 */ /* 0x004ea20000000000 */
[----:B------:R-:W1:Y:S08]  /*5380*/  @!P1 LDC R11, c[0x0][0xb20] ;  /* 0x0002c800ff0b9b82 */ /* 0x000e700000000800 */
[----:B------:R-:W1:Y:S01]  /*5390*/  @!P1 LDC R10, c[0x0][0xb0c] ;  /* 0x0002c300ff0a9b82 */ /* 0x000e620000000800 */
[----:B--2---:R2:W-:Y:S01]  /*53a0*/  SYNCS.ARRIVE.TRANS64.RED.A1T0 RZ, [R0+URZ], RZ ;  /* 0x000000ff00ff79a7 */ /* 0x0045e200081004ff */
[----:B---3--:R-:W-:Y:S04]  /*53b0*/  LOP3.LUT P4, RZ, R18, 0x1, RZ, 0xc0, !PT ;  /* 0x0000000112ff7812 */ /* 0x008fe8000788c0ff */
[----:B------:R-:W-:Y:S09]  /*53c0*/  P2R R247, PR, RZ, 0x10 ;  /* 0x00000010fff77803 */ /* 0x000ff20000000000 */
[----:B------:R-:W-:Y:S02]  /*53d0*/  @P4 MOV R107, R16 ;  /* 0x00000010006b4202 */ /* 0x000fe40000000f00 */
[----:B------:R-:W-:Y:S01]  /*53e0*/  @P4 LOP3.LUT R105, R17, 0xffff, RZ, 0xc0, !PT ;  /* 0x0000ffff11694812 */ /* 0x000fe200078ec0ff */
[----:B--2-4-:R-:W-:Y:S06]  /*53f0*/  @!P0 BRA `(.L_x_96) ;  /* 0x0000000000a48947 */ /* 0x014fec0003800000 */
[----:B------:R-:W-:Y:S01]  /*5400*/  IMAD.HI.U32 R22, R236, R101, RZ ;  /* 0x00000065ec167227 */ /* 0x000fe200078e00ff */
[----:B------:R-:W-:Y:S02]  /*5410*/  ISETP.NE.AND P0, PT, R100, 0x1, PT ;  /* 0x000000016400780c */ /* 0x000fe40003f05270 */
[----:B------:R-:W-:Y:S01]  /*5420*/  ISETP.NE.AND P2, PT, R102, 0x1, PT ;  /* 0x000000016600780c */ /* 0x000fe20003f45270 */
[-C--:B------:R-:W-:Y:S01]  /*5430*/  IMAD.HI.U32 R20, R237, R216.reuse, RZ ;  /* 0x000000d8ed147227 */ /* 0x080fe200078e00ff */
[----:B------:R-:W-:Y:S02]  /*5440*/  SHF.R.U32.HI R21, RZ, R235, R22 ;  /* 0x000000ebff157219 */ /* 0x000fe40000011616 */
[----:B------:R-:W-:Y:S01]  /*5450*/  ISETP.NE.AND P3, PT, R104, 0x1, PT ;  /* 0x000000016800780c */ /* 0x000fe20003f65270 */
[----:B------:R-:W-:Y:S01]  /*5460*/  IMAD.HI.U32 R26, R105, R101, RZ ;  /* 0x00000065691a7227 */ /* 0x000fe200078e00ff */
[----:B------:R-:W-:Y:S02]  /*5470*/  SHF.R.U32.HI R20, RZ, R217, R20 ;  /* 0x000000d9ff147219 */ /* 0x000fe40000011614 */
[----:B------:R-:W-:Y:S01]  /*5480*/  SEL R3, R236, R21, !P0 ;  /* 0x00000015ec037207 */ /* 0x000fe20004000000 */
[----:B------:R-:W-:Y:S01]  /*5490*/  IMAD.HI.U32 R24, R107, R216, RZ ;  /* 0x000000d86b187227 */ /* 0x000fe200078e00ff */
[----:B------:R-:W-:Y:S03]  /*54a0*/  SEL R7, R237, R20, !P3 ;  /* 0x00000014ed077207 */ /* 0x000fe60005800000 */
[-C--:B------:R-:W-:Y:S01]  /*54b0*/  IMAD.HI.U32 R20, R3, R98.reuse, RZ ;  /* 0x0000006203147227 */ /* 0x080fe200078e00ff */
[----:B------:R-:W-:Y:S03]  /*54c0*/  SHF.R.U32.HI R24, RZ, R217, R24 ;  /* 0x000000d9ff187219 */ /* 0x000fe60000011618 */
[----:B------:R-:W-:Y:S01]  /*54d0*/  IMAD.HI.U32 R22, R7, R98, RZ ;  /* 0x0000006207167227 */ /* 0x000fe200078e00ff */
[----:B------:R-:W-:Y:S02]  /*54e0*/  @P2 SHF.R.U32.HI R3, RZ, R99, R20 ;  /* 0x00000063ff032219 */ /* 0x000fe40000011614 */
[----:B------:R-:W-:Y:S02]  /*54f0*/  SHF.R.U32.HI R20, RZ, R235, R26 ;  /* 0x000000ebff147219 */ /* 0x000fe4000001161a */
[----:B------:R-:W-:Y:S01]  /*5500*/  @P2 SHF.R.U32.HI R7, RZ, R99, R22 ;  /* 0x00000063ff072219 */ /* 0x000fe20000011616 */
[C---:B------:R-:W-:Y:S01]  /*5510*/  IMAD R4, R102.reuse, R3, RZ ;  /* 0x0000000366047224 */ /* 0x040fe200078e02ff */
[----:B------:R-:W-:Y:S02]  /*5520*/  SEL R5, R105, R20, !P0 ;  /* 0x0000001469057207 */ /* 0x000fe40004000000 */
[----:B------:R-:W-:Y:S01]  /*5530*/  SEL R3, R107, R24, !P3 ;  /* 0x000000186b037207 */ /* 0x000fe20005800000 */
[----:B------:R-:W-:Y:S01]  /*5540*/  IMAD R6, R102, R7, RZ ;  /* 0x0000000766067224 */ /* 0x000fe200078e02ff */
[C---:B------:R-:W-:Y:S01]  /*5550*/  ISETP.GE.AND P0, PT, R5.reuse, R4, PT ;  /* 0x000000040500720c */ /* 0x040fe20003f06270 */
[----:B------:R-:W-:Y:S03]  /*5560*/  IMAD.HI.U32 R8, R5, R98, RZ ;  /* 0x0000006205087227 */ /* 0x000fe600078e00ff */
[----:B------:R-:W-:Y:S01]  /*5570*/  ISETP.GE.OR P0, PT, R3, R6, P0 ;  /* 0x000000060300720c */ /* 0x000fe20000706670 */
[----:B------:R-:W-:Y:S01]  /*5580*/  IMAD.MOV R6, RZ, RZ, -R3 ;  /* 0x000000ffff067224 */ /* 0x000fe200078e0a03 */
[-C--:B------:R-:W-:Y:S03]  /*5590*/  SHF.R.U32.HI R8, RZ, R99.reuse, R8 ;  /* 0x00000063ff087219 */ /* 0x080fe60000011608 */
[----:B------:R-:W-:Y:S01]  /*55a0*/  IMAD R107, R104, R6, R107 ;  /* 0x00000006686b7224 */ /* 0x000fe200078e026b */
[----:B------:R-:W-:Y:S05]  /*55b0*/  SEL R9, R5, R8, !P2 ;  /* 0x0000000805097207 */ /* 0x000fea0005000000 */
[----:B------:R-:W-:Y:S02]  /*55c0*/  IMAD.MOV R8, RZ, RZ, -R9 ;  /* 0x000000ffff087224 */ /* 0x000fe400078e0a09 */
[C---:B------:R-:W-:Y:S04]  /*55d0*/  @!P0 IMAD.HI.U32 R4, R3.reuse, R98, RZ ;  /* 0x0000006203048227 */ /* 0x040fe800078e00ff */
[----:B------:R-:W-:Y:S01]  /*55e0*/  IMAD R8, R102, R8, R5 ;  /* 0x0000000866087224 */ /* 0x000fe200078e0205 */
[----:B------:R-:W-:Y:S04]  /*55f0*/  @!P0 SHF.R.U32.HI R4, RZ, R99, R4 ;  /* 0x00000063ff048219 */ /* 0x000fe80000011604 */
[----:B------:R-:W-:Y:S02]  /*5600*/  @!P0 SEL R0, R3, R4, !P2 ;  /* 0x0000000403008207 */ /* 0x000fe40005000000 */
[----:B------:R-:W-:Y:S02]  /*5610*/  IADD3 R4, PT, PT, -R5, RZ, RZ ;  /* 0x000000ff05047210 */ /* 0x000fe40007ffe1ff */
[----:B------:R-:W-:Y:S01]  /*5620*/  @!P0 IADD3 R9, PT, PT, R9, -R0, RZ ;  /* 0x8000000009098210 */ /* 0x000fe20007ffe0ff */
[----:B------:R-:W-:Y:S02]  /*5630*/  @!P0 IMAD R0, R7, R8, R0 ;  /* 0x0000000807008224 */ /* 0x000fe400078e0200 */
[----:B------:R-:W-:Y:S02]  /*5640*/  IMAD R105, R100, R4, R105 ;  /* 0x0000000464697224 */ /* 0x000fe400078e0269 */
[----:B------:R-:W-:Y:S02]  /*5650*/  @!P0 IMAD R5, R9, R102, R3 ;  /* 0x0000006609058224 */ /* 0x000fe400078e0203 */
[----:B------:R-:W-:Y:S04]  /*5660*/  @!P0 IMAD.MOV.U32 R3, RZ, RZ, R0 ;  /* 0x000000ffff038224 */ /* 0x000fe800078e0000 */
[----:B------:R-:W-:Y:S02]  /*5670*/  IMAD R107, R3, R104, R107 ;  /* 0x00000068036b7224 */ /* 0x000fe400078e026b */
[----:B------:R-:W-:Y:S07]  /*5680*/  IMAD R105, R5, R100, R105 ;  /* 0x0000006405697224 */ /* 0x000fee00078e0269 */
.L_x_96:
[----:B-1----:R-:W-:Y:S01]  /*5690*/  @!P1 IMAD.HI.U32 R4, R105, R13, RZ ;  /* 0x0000000d69049227 */ /* 0x002fe200078e00ff */
[----:B------:R-:W-:Y:S01]  /*56a0*/  @!P1 ISETP.NE.AND P0, PT, R12, 0x1, PT ;  /* 0x000000010c00980c */ /* 0x000fe20003f05270 */
[----:B------:R-:W-:Y:S01]  /*56b0*/  ULOP3.LUT UP0, URZ, UR42, 0x90, URZ, 0xc0, !UPT ;  /* 0x000000902aff7892 */ /* 0x000fe2000f80c0ff */
[----:B------:R-:W-:Y:S01]  /*56c0*/  @!P1 ISETP.NE.AND P2, PT, R10, 0x1, PT ;  /* 0x000000010a00980c */ /* 0x000fe20003f45270 */
[----:B------:R-:W-:Y:S01]  /*56d0*/  @!P1 IMAD.HI.U32 R0, R107, R14, RZ ;  /* 0x0000000e6b009227 */ /* 0x000fe200078e00ff */
[----:B------:R-:W-:Y:S02]  /*56e0*/  @!P1 SHF.R.U32.HI R4, RZ, R11, R4 ;  /* 0x0000000bff049219 */ /* 0x000fe40000011604 */
[----:B------:R-:W-:Y:S01]  /*56f0*/  @P4 SHF.R.U32.HI R242, RZ, 0x10, R17 ;  /* 0x00000010fff24819 */ /* 0x000fe20000011611 */
[----:B------:R-:W-:Y:S01]  /*5700*/  VIADD R248, R248, 0x1 ;  /* 0x00000001f8f87836 */ /* 0x000fe20000000000 */
[----:B------:R-:W-:Y:S02]  /*5710*/  @!P1 SHF.R.U32.HI R0, RZ, R15, R0 ;  /* 0x0000000fff009219 */ /* 0x000fe40000011600 */
[----:B------:R-:W-:Y:S02]  /*5720*/  @!P1 SEL R3, R105, R4, !P0 ;  /* 0x0000000469039207 */ /* 0x000fe40004000000 */
[----:B------:R-:W-:Y:S05]  /*5730*/  @!P1 SEL R4, R107, R0, !P2 ;  /* 0x000000006b049207 */ /* 0x000fea0005000000 */
[----:B------:R-:W-:Y:S02]  /*5740*/  @!P1 IMAD.IADD R0, R3, 0x1, -R4 ;  /* 0x0000000103009824 */ /* 0x000fe400078e0a04 */
[----:B------:R-:W-:Y:S02]  /*5750*/  @!P1 IMAD.IADD R3, R4, 0x1, -R3 ;  /* 0x0000000104039824 */ /* 0x000fe400078e0a03 */
[----:B------:R-:W-:Y:S02]  /*5760*/  @!P1 IMAD R107, R0, R10, R107 ;  /* 0x0000000a006b9224 */ /* 0x000fe400078e026b */
[----:B------:R-:W-:Y:S01]  /*5770*/  @!P1 IMAD R105, R3, R12, R105 ;  /* 0x0000000c03699224 */ /* 0x000fe200078e0269 */
[----:B------:R-:W-:Y:S06]  /*5780*/  BRA.U !UP0, `(.L_x_97) ;  /* 0x0000000108407547 */ /* 0x000fec000b800000 */
[----:B------:R-:W1:Y:S01]  /*5790*/  LDCU.64 UR8, c[0x4][0x80] ;  /* 0x01001000ff0877ac */ /* 0x000e620008000a00 */
[----:B------:R-:W-:Y:S01]  /*57a0*/  MOV R15, 0x0 ;  /* 0x00000000000f7802 */ /* 0x000fe20000000f00 */
[----:B------:R-:W-:Y:S02]  /*57b0*/  HFMA2 R12, -RZ, RZ, 0, 5.9604644775390625e-08 ;  /* 0x00000001ff0c7431 */ /* 0x000fe400000001ff */
[----:B------:R-:W-:Y:S02]  /*57c0*/  IMAD.MOV.U32 R8, RZ, RZ, 0x70 ;  /* 0x00000070ff087424 */ /* 0x000fe400078e00ff */
[----:B------:R-:W-:Y:S01]  /*57d0*/  IMAD.MOV.U32 R13, RZ, RZ, RZ ;  /* 0x000000ffff0d7224 */ /* 0x000fe200078e00ff */
[----:B------:R-:W2:Y:S01]  /*57e0*/  LDCU.64 UR6, c[0x4][0x88] ;  /* 0x01001100ff0677ac */ /* 0x000ea20008000a00 */
[----:B------:R-:W3:Y:S01]  /*57f0*/  LDC.64 R14, c[0x4][R15] ;  /* 0x010000000f0e7b82 */ /* 0x000ee20000000a00 */
[----:B------:R-:W4:Y:S01]  /*5800*/  LDCU.64 UR4, c[0x4][0x8] ;  /* 0x01000100ff0477ac */ /* 0x000f220008000a00 */
[----:B-1----:R-:W-:Y:S01]  /*5810*/  MOV R5, UR9 ;  /* 0x0000000900057c02 */ /* 0x002fe20008000f00 */
[----:B------:R-:W-:Y:S01]  /*5820*/  IMAD.U32 R4, RZ, RZ, UR8 ;  /* 0x00000008ff047e24 */ /* 0x000fe2000f8e00ff */
[----:B--2---:R-:W-:Y:S01]  /*5830*/  MOV R7, UR7 ;  /* 0x0000000700077c02 */ /* 0x004fe20008000f00 */
[----:B------:R-:W-:Y:S01]  /*5840*/  IMAD.U32 R6, RZ, RZ, UR6 ;  /* 0x00000006ff067e24 */ /* 0x000fe2000f8e00ff */
[----:B----4-:R-:W-:Y:S01]  /*5850*/  MOV R11, UR5 ;  /* 0x00000005000b7c02 */ /* 0x010fe20008000f00 */
[----:B------:R-:W-:Y:S02]  /*5860*/  IMAD.U32 R10, RZ, RZ, UR4 ;  /* 0x00000004ff0a7e24 */ /* 0x000fe4000f8e00ff */
[----:B------:R-:W-:Y:S07]  /*5870*/  LEPC R20, `(.L_x_97) ;  /* 0x000000001014794e */ /* 0x000fee0000000000 */
[----:B---3-5:R-:W-:Y:S05]  /*5880*/  CALL.ABS.NOINC R14 ;  /* 0x000000000e007343 */ /* 0x028fea0003c00000 */
.L_x_97:
[----:B------:R-:W-:Y:S01]  /*5890*/  LOP3.LUT P0, RZ, R246, 0x90, RZ, 0xc0, !PT ;  /* 0x00000090f6ff7812 */ /* 0x000fe2000780c0ff */
[----:B------:R-:W-:Y:S11]  /*58a0*/  BSSY.RECONVERGENT B6, `(.L_x_98) ;  /* 0x0000013000067945 */ /* 0x000ff60003800200 */
[----:B------:R-:W-:Y:S01]  /*58b0*/  @!UPT UIADD3 URZ, UPT, UPT, URZ, URZ, URZ ;  /* 0x000000fffffff290 */ /* 0x000fe2000fffe0ff */
[----:B------:R-:W-:Y:S05]  /*58c0*/  @!P0 BRA `(.L_x_99) ;  /* 0x0000000000408947 */ /* 0x000fea0003800000 */
        /* <DEDUP_REMOVED lines=16> */
.L_x_99:
[----:B------:R-:W-:Y:S05]  /*59d0*/  BSYNC.RECONVERGENT B6 ;  /* 0x0000000000067941 */ /* 0x000fea0003800200 */
.L_x_98:
[----:B------:R-:W-:Y:S01]  /*59e0*/  ISETP.NE.U32.AND P3, PT, R214, RZ, PT ;  /* 0x000000ffd600720c */ /* 0x000fe20003f65070 */
[----:B------:R-:W-:Y:S01]  /*59f0*/  UISETP.NE.AND UP1, UPT, UR44, URZ, UPT ;  /* 0x000000ff2c00728c */ /* 0x000fe2000bf25270 */
[----:B------:R-:W-:Y:S02]  /*5a00*/  ISETP.NE.U32.AND P4, PT, R210, RZ, PT ;  /* 0x000000ffd200720c */ /* 0x000fe40003f85070 */
[----:B------:R-:W-:Y:S02]  /*5a10*/  ISETP.NE.AND.EX P3, PT, R215, RZ, PT, P3 ;  /* 0x000000ffd700720c */ /* 0x000fe40003f65330 */
[----:B------:R-:W-:Y:S02]  /*5a20*/  PLOP3.LUT P1, PT, PT, PT, PT, 0x8, 0x80 ;  /* 0x000000000080781c */ /* 0x000fe40003f2e170 */
[----:B------:R-:W-:Y:S02]  /*5a30*/  PLOP3.LUT P0, PT, PT, PT, UP1, 0x80, 0x8 ;  /* 0x000000000008781c */ /* 0x000fe40003f0f018 */
[----:B------:R-:W-:Y:S02]  /*5a40*/  ISETP.NE.AND.EX P4, PT, R211, RZ, PT, P4 ;  /* 0x000000ffd300720c */ /* 0x000fe40003f85340 */
[----:B------:R-:W1:Y:S09]  /*5a50*/  @UP1 LDCU.64 UR4, c[0x0][0x888] ;  /* 0x00011100ff0417ac */ /* 0x000e720008000a00 */
[----:B------:R-:W-:Y:S01]  /*5a60*/  @P0 PLOP3.LUT P1, PT, P3, PT, PT, 0x80, 0x8 ;  /* 0x000000000008081c */ /* 0x000fe20001f2f070 */
[----:B-1----:R-:W-:Y:S04]  /*5a70*/  @UP1 UISETP.NE.U32.AND UP0, UPT, UR4, URZ, UPT ;  /* 0x000000ff0400128c */ /* 0x002fe8000bf05070 */
[----:B------:R-:W-:Y:S04]  /*5a80*/  @UP1 UISETP.NE.AND.EX UP0, UPT, UR5, URZ, UPT, UP0 ;  /* 0x000000ff0500128c */ /* 0x000fe8000bf05300 */
[----:B------:R-:W-:Y:S01]  /*5a90*/  @UP1 USEL UR4, URZ, 0xffffffff, UP0 ;  /* 0xffffffffff041887 */ /* 0x000fe20008000000 */
[----:B------:R-:W-:Y:S11]  /*5aa0*/  @!P3 BRA `(.L_x_100) ;  /* 0x00000000002cb947 */ /* 0x000ff60003800000 */
[----:B------:R-:W-:Y:S01]  /*5ab0*/  ISETP.NE.U32.AND P2, PT, R212, RZ, PT ;  /* 0x000000ffd400720c */ /* 0x000fe20003f45070 */
[----:B------:R-:W-:Y:S03]  /*5ac0*/  IMAD.MOV.U32 R234, RZ, RZ, 0x1 ;  /* 0x00000001ffea7424 */ /* 0x000fe600078e00ff */
[----:B------:R-:W-:Y:S11]  /*5ad0*/  ISETP.NE.AND.EX P2, PT, R213, RZ, PT, P2 ;  /* 0x000000ffd500720c */ /* 0x000ff60003f45320 */
[----:B------:R-:W-:Y:S02]  /*5ae0*/  @!UPT UIADD3 URZ, UPT, UPT, URZ, URZ, URZ ;  /* 0x000000fffffff290 */ /* 0x000fe4000fffe0ff */
[----:B------:R-:W1:Y:S01]  /*5af0*/  @P2 LDC.64 R4, c[0x0][0x888] ;  /* 0x00022200ff042b82 */ /* 0x000e620000000a00 */
[----:B------:R-:W-:Y:S04]  /*5b00*/  @P2 IMAD R0, R214, UR36, RZ ;  /* 0x00000024d6002c24 */ /* 0x000fe8000f8e02ff */
[----:B-1----:R-:W-:Y:S04]  /*5b10*/  @P2 IMAD.WIDE R4, R0, 0x4, R4 ;  /* 0x0000000400042825 */ /* 0x002fe800078e0204 */
[----:B------:R-:W-:Y:S01]  /*5b20*/  HFMA2 R0, -RZ, RZ, 0, 5.9604644775390625e-08 ;  /* 0x00000001ff007431 */ /* 0x000fe200000001ff */
[----:B-----5:R1:W5:Y:S04]  /*5b30*/  @P2 LDG.E R110, desc[UR40][R4.64] ;  /* 0x00000028046e2981 */ /* 0x020368000c1e1900 */
[----:B------:R-:W-:Y:S01]  /*5b40*/  @!P2 PRMT R234, R0, 0x7610, R234 ;  /* 0x0000761000eaa816 */ /* 0x000fe200000000ea */
[----:B-1----:R-:W2:Y:S06]  /*5b50*/  @!P2 LDC R110, c[0x0][0x880] ;  /* 0x00022000ff6eab82 */ /* 0x002eac0000000800 */
.L_x_100:
[----:B------:R-:W-:Y:S05]  /*5b60*/  @!P4 BRA `(.L_x_101) ;  /* 0x000000000020c947 */ /* 0x000fea0003800000 */
[----:B------:R-:W-:Y:S04]  /*5b70*/  ISETP.NE.U32.AND P2, PT, R208, RZ, PT ;  /* 0x000000ffd000720c */ /* 0x000fe80003f45070 */
[----:B------:R-:W-:Y:S11]  /*5b80*/  ISETP.NE.AND.EX P2, PT, R209, RZ, PT, P2 ;  /* 0x000000ffd100720c */ /* 0x000ff60003f45320 */
[----:B------:R-:W-:Y:S02]  /*5b90*/  @!UPT UIADD3 URZ, UPT, UPT, URZ, URZ, URZ ;  /* 0x000000fffffff290 */ /* 0x000fe4000fffe0ff */
[----:B------:R-:W1:Y:S01]  /*5ba0*/  @P2 LDC.64 R4, c[0x0][0x8a8] ;  /* 0x00022a00ff042b82 */ /* 0x000e620000000a00 */
[----:B------:R-:W-:Y:S04]  /*5bb0*/  @P2 IMAD R0, R210, UR36, RZ ;  /* 0x00000024d2002c24 */ /* 0x000fe8000f8e02ff */
[----:B-1----:R-:W-:Y:S05]  /*5bc0*/  @P2 IMAD.WIDE R4, R0, 0x4, R4 ;  /* 0x0000000400042825 */ /* 0x002fea00078e0204 */
[----:B-----5:R1:W5:Y:S02]  /*5bd0*/  @P2 LDG.E R106, desc[UR40][R4.64] ;  /* 0x00000028046a2981 */ /* 0x020364000c1e1900 */
[----:B-1----:R-:W3:Y:S02]  /*5be0*/  @!P2 LDC R106, c[0x0][0x8a0] ;  /* 0x00022800ff6aab82 */ /* 0x002ee40000000800 */
.L_x_101:
[----:B--2--5:R-:W-:Y:S01]  /*5bf0*/  @P0 ISETP.NE.AND P4, PT, R110, RZ, PT ;  /* 0x000000ff6e00020c */ /* 0x024fe20003f85270 */
[----:B------:R-:W-:Y:S01]  /*5c00*/  IMAD.U32 R0, RZ, RZ, UR4 ;  /* 0x00000004ff007e24 */ /* 0x000fe2000f8e00ff */
[----:B------:R-:W-:Y:S01]  /*5c10*/  @P0 LOP3.LUT P2, RZ, R234, 0xff, RZ, 0xc0, !PT ;  /* 0x000000ffeaff0812 */ /* 0x000fe2000784c0ff */
[----:B------:R-:W-:Y:S01]  /*5c20*/  BSSY B1, `(.L_x_102) ;  /* 0x0000046000017945 */ /* 0x000fe20003800000 */
[----:B------:R-:W-:Y:S02]  /*5c30*/  @P0 SEL R5, RZ, 0xffffffff, P4 ;  /* 0xffffffffff050807 */ /* 0x000fe40002000000 */
[----:B------:R-:W-:Y:S02]  /*5c40*/  CS2R R138, SRZ ;  /* 0x00000000008a7805 */ /* 0x000fe4000001ff00 */
[----:B------:R-:W-:Y:S02]  /*5c50*/  LEA R220, R109, UR43, 0x3 ;  /* 0x0000002b6ddc7c11 */ /* 0x000fe4000f8e18ff */
[----:B------:R-:W-:Y:S02]  /*5c60*/  CS2R R136, SRZ ;  /* 0x0000000000887805 */ /* 0x000fe4000001ff00 */
[----:B------:R-:W-:Y:S02]  /*5c70*/  @P1 SEL R5, R0, R5, !P2 ;  /* 0x0000000500051207 */ /* 0x000fe40005000000 */
[----:B------:R-:W-:Y:S02]  /*5c80*/  CS2R R134, SRZ ;  /* 0x0000000000867805 */ /* 0x000fe4000001ff00 */
[----:B------:R-:W-:Y:S02]  /*5c90*/  SHF.L.U32 R3, R245, 0x1f, RZ ;  /* 0x0000001ff5037819 */ /* 0x000fe400000006ff */
[----:B------:R-:W-:Y:S02]  /*5ca0*/  CS2R R132, SRZ ;  /* 0x0000000000847805 */ /* 0x000fe4000001ff00 */
[----:B------:R-:W-:Y:S02]  /*5cb0*/  @P0 LOP3.LUT R5, R5, 0x1, RZ, 0xc0, !PT ;  /* 0x0000000105050812 */ /* 0x000fe400078ec0ff */
[----:B------:R-:W-:Y:S02]  /*5cc0*/  CS2R R18, SRZ ;  /* 0x0000000000127805 */ /* 0x000fe4000001ff00 */
[----:B------:R-:W-:Y:S02]  /*5cd0*/  PLOP3.LUT P5, PT, PT, PT, PT, 0x8, 0x80 ;  /* 0x000000000080781c */ /* 0x000fe40003fae170 */
[----:B------:R-:W-:Y:S02]  /*5ce0*/  CS2R R16, SRZ ;  /* 0x0000000000107805 */ /* 0x000fe4000001ff00 */
[----:B------:R-:W-:Y:S02]  /*5cf0*/  ISETP.NE.U32.OR P1, PT, R5, 0x1, !P0 ;  /* 0x000000010500780c */ /* 0x000fe40004725470 */
[----:B------:R-:W-:Y:S02]  /*5d00*/  CS2R R126, SRZ ;  /* 0x00000000007e7805 */ /* 0x000fe4000001ff00 */
[----:B------:R-:W-:Y:S02]  /*5d10*/  CS2R R124, SRZ ;  /* 0x00000000007c7805 */ /* 0x000fe4000001ff00 */
[----:B------:R-:W-:Y:S02]  /*5d20*/  CS2R R122, SRZ ;  /* 0x00000000007a7805 */ /* 0x000fe4000001ff00 */
[----:B------:R-:W-:Y:S02]  /*5d30*/  CS2R R120, SRZ ;  /* 0x0000000000787805 */ /* 0x000fe4000001ff00 */
[----:B------:R-:W-:Y:S02]  /*5d40*/  CS2R R118, SRZ ;  /* 0x0000000000767805 */ /* 0x000fe4000001ff00 */
[----:B------:R-:W-:Y:S02]  /*5d50*/  CS2R R116, SRZ ;  /* 0x0000000000747805 */ /* 0x000fe4000001ff00 */
[----:B------:R-:W-:Y:S04]  /*5d60*/  @P1 SHF.L.U32 R4, R243, 0x1f, RZ ;  /* 0x0000001ff3041819 */ /* 0x000fe800000006ff */
[----:B------:R-:W1:Y:S01]  /*5d70*/  @P1 SYNCS.PHASECHK.TRANS64.TRYWAIT P0, [UR43+0x40], R4 ;  /* 0x00004004ff0015a7 */ /* 0x000e62000800112b */
[----:B------:R2:W4:Y:S01]  /*5d80*/  SYNCS.PHASECHK.TRANS64.TRYWAIT P4, [R220+URZ+0x80], R3 ;  /* 0x00008003dc0075a7 */ /* 0x00052200080811ff */
[----:B-1----:R-:W-:Y:S01]  /*5d90*/  @P1 PLOP3.LUT P5, PT, P0, PT, PT, 0x8, 0x80 ;  /* 0x000000000080181c */ /* 0x002fe200007ae170 */
[----:B------:R-:W-:Y:S01]  /*5da0*/  @!UPT UIADD3 URZ, UPT, UPT, URZ, URZ, URZ ;  /* 0x000000fffffff290 */ /* 0x000fe2000fffe0ff */
[----:B--2-4-:R-:W-:Y:S11]  /*5db0*/  @!P1 BRA `(.L_x_103) ;  /* 0x0000000000b09947 */ /* 0x014ff60003800000 */
[----:B------:R-:W-:Y:S01]  /*5dc0*/  ISETP.NE.U32.AND P0, PT, RZ, UR38, PT ;  /* 0x00000026ff007c0c */ /* 0x000fe2000bf05070 */
[----:B------:R-:W-:Y:S01]  /*5dd0*/  BSSY B0, `(.L_x_104) ;  /* 0x000001a000007945 */ /* 0x000fe20003800000 */
[----:B------:R-:W-:Y:S02]  /*5de0*/  ISETP.NE.AND P2, PT, R110, RZ, PT ;  /* 0x000000ff6e00720c */ /* 0x000fe40003f45270 */
[----:B------:R-:W-:Y:S02]  /*5df0*/  CS2R R118, SRZ ;  /* 0x0000000000767805 */ /* 0x000fe4000001ff00 */
[----:B------:R-:W-:Y:S02]  /*5e00*/  ISETP.NE.AND.EX P0, PT, RZ, UR39, PT, P0 ;  /* 0x00000027ff007c0c */ /* 0x000fe4000bf05300 */
[----:B------:R-:W-:Y:S02]  /*5e10*/  CS2R R116, SRZ ;  /* 0x0000000000747805 */ /* 0x000fe4000001ff00 */
[----:B------:R-:W-:Y:S02]  /*5e20*/  LOP3.LUT P1, RZ, R234, 0xff, RZ, 0xc0, !PT ;  /* 0x000000ffeaff7812 */ /* 0x000fe4000782c0ff */
[----:B------:R-:W-:Y:S02]  /*5e30*/  CS2R R122, SRZ ;  /* 0x00000000007a7805 */ /* 0x000fe4000001ff00 */
[----:B------:R-:W-:Y:S02]  /*5e40*/  SEL R0, RZ, 0xffffffff, P2 ;  /* 0xffffffffff007807 */ /* 0x000fe40001000000 */
[----:B------:R-:W-:Y:S02]  /*5e50*/  CS2R R120, SRZ ;  /* 0x0000000000787805 */ /* 0x000fe4000001ff00 */
[----:B------:R-:W-:Y:S02]  /*5e60*/  SEL R5, RZ, 0xffffffff, P0 ;  /* 0xffffffffff057807 */ /* 0x000fe40000000000 */
[----:B------:R-:W-:Y:S02]  /*5e70*/  CS2R R126, SRZ ;  /* 0x00000000007e7805 */ /* 0x000fe4000001ff00 */
[----:B------:R-:W-:Y:S02]  /*5e80*/  CS2R R124, SRZ ;  /* 0x00000000007c7805 */ /* 0x000fe4000001ff00 */
[----:B------:R-:W-:Y:S02]  /*5e90*/  CS2R R18, SRZ ;  /* 0x0000000000127805 */ /* 0x000fe4000001ff00 */
[----:B------:R-:W-:Y:S02]  /*5ea0*/  @P3 SEL R0, R5, R0, !P1 ;  /* 0x0000000005003207 */ /* 0x000fe40004800000 */
[----:B------:R-:W-:Y:S02]  /*5eb0*/  CS2R R16, SRZ ;  /* 0x0000000000107805 */ /* 0x000fe4000001ff00 */
[----:B------:R-:W-:Y:S02]  /*5ec0*/  CS2R R134, SRZ ;  /* 0x0000000000867805 */ /* 0x000fe4000001ff00 */
[----:B------:R-:W-:Y:S02]  /*5ed0*/  CS2R R132, SRZ ;  /* 0x0000000000847805 */ /* 0x000fe4000001ff00 */
[----:B------:R-:W-:Y:S02]  /*5ee0*/  LOP3.LUT R0, R0, 0x1, RZ, 0xc0, !PT ;  /* 0x0000000100007812 */ /* 0x000fe400078ec0ff */
[----:B------:R-:W-:Y:S02]  /*5ef0*/  CS2R R138, SRZ ;  /* 0x00000000008a7805 */ /* 0x000fe4000001ff00 */
[----:B------:R-:W-:Y:S02]  /*5f00*/  CS2R R136, SRZ ;  /* 0x0000000000887805 */ /* 0x000fe4000001ff00 */
[----:B------:R-:W-:Y:S01]  /*5f10*/  ISETP.NE.U32.AND P0, PT, R0, 0x1, PT ;  /* 0x000000010000780c */ /* 0x000fe20003f05070 */
[----:B------:R-:W-:Y:S01]  /*5f20*/  @!UPT UIADD3 URZ, UPT, UPT, URZ, URZ, URZ ;  /* 0x000000fffffff290 */ /* 0x000fe2000fffe0ff */
[----:B------:R-:W-:Y:S11]  /*5f30*/  @!P5 BRA `(.L_x_105) ;  /* 0x00000000000cd947 */ /* 0x000ff60003800000 */
[----:B------:R-:W-:Y:S04]  /*5f40*/  SHF.L.U32 R5, R243, 0x1f, RZ ;  /* 0x0000001ff3057819 */ /* 0x000fe800000006ff */
[----:B------:R-:W1:Y:S02]  /*5f50*/  SYNCS.PHASECHK.TRANS64.TRYWAIT P1, [UR43+0x40], R5 ;  /* 0x00004005ff0075a7 */ /* 0x000e64000802112b */
[----:B-1----:R-:W-:Y:S05]  /*5f60*/  @!P1 BRA `(.L_x_106) ;  /* 0x0000002800fc9947 */ /* 0x002fea0003800000 */
.L_x_105:
[----:B------:R-:W-:Y:S05]  /*5f70*/  BSYNC B0 ;  /* 0x0000000000007941 */ /* 0x000fea0003800000 */
.L_x_104:
[----:B------:R2:W4:Y:S01]  /*5f80*/  @P0 LDS.128 R116, [R240+UR43+0x200] ;  /* 0x0002002bf0740984 */ /* 0x0005220008000c00 */
[----:B------:R-:W-:Y:S01]  /*5f90*/  UIADD3 UR4, UPT, UPT, UR43, 0x48, URZ ;  /* 0x000000482b047890 */ /* 0x000fe2000fffe0ff */
[----:B------:R-:W-:Y:S02]  /*5fa0*/  LOP3.LUT R243, R243, 0x1, RZ, 0x3c, !PT ;  /* 0x00000001f3f37812 */ /* 0x000fe400078e3cff */
[----:B------:R2:W1:Y:S01]  /*5fb0*/  @P0 LDS.128 R120, [R239+0x200] ;  /* 0x00020000ef780984 */ /* 0x0004620000000c00 */
[----:B------:R-:W-:Y:S03]  /*5fc0*/  UPRMT UR4, UR37, 0x654, UR4 ;  /* 0x0000065425047896 */ /* 0x000fe60008000004 */
[----:B------:R2:W1:Y:S04]  /*5fd0*/  @P0 LDS.128 R124, [R240+UR43+0x1200] ;  /* 0x0012002bf07c0984 */ /* 0x0004680008000c00 */
[----:B------:R2:W1:Y:S04]  /*5fe0*/  @P0 LDS.128 R16, [R239+0x1200] ;  /* 0x00120000ef100984 */ /* 0x0004680000000c00 */
[----:B------:R2:W1:Y:S04]  /*5ff0*/  @P0 LDS.128 R132, [R240+UR43+0x2200] ;  /* 0x0022002bf0840984 */ /* 0x0004680008000c00 */
[----:B------:R2:W1:Y:S01]  /*6000*/  @P0 LDS.128 R136, [R239+0x2200] ;  /* 0x00220000ef880984 */ /* 0x0004620000000c00 */
[----:B------:R-:W-:Y:S01]  /*6010*/  @!PT LDS RZ, [RZ] ;  /* 0x00000000fffff984 */ /* 0x000fe20000000800 */
[----:B------:R-:W-:Y:S01]  /*6020*/  @!PT LDS RZ, [RZ] ;  /* 0x00000000fffff984 */ /* 0x000fe20000000800 */
[----:B------:R-:W-:Y:S01]  /*6030*/  @!PT LDS RZ, [RZ] ;  /* 0x00000000fffff984 */ /* 0x000fe20000000800 */
[----:B------:R-:W-:Y:S01]  /*6040*/  @!PT LDS RZ, [RZ] ;  /* 0x00000000fffff984 */ /* 0x000fe20000000800 */
[----:B------:R5:W-:Y:S06]  /*6050*/  MEMBAR.ALL.CTA ;  /* 0x0000000000007992 */ /* 0x000bec0000008000 */
[----:B-----5:R-:W5:Y:S02]  /*6060*/  FENCE.VIEW.ASYNC.S ;  /* 0x00000000000073c6 */ /* 0x020f640000000000 */
[----:B-----5:R-:W-:Y:S01]  /*6070*/  SYNCS.ARRIVE.TRANS64.RED.A1T0 RZ, [UR4], RZ ;  /* 0x000000ffffff79a7 */ /* 0x020fe20008100404 */
.L_x_103:
[----:B------:R-:W-:Y:S05]  /*6080*/  BSYNC B1 ;  /* 0x0000000000017941 */ /* 0x000fea0003800000 */
.L_x_102:
[----:B------:R-:W-:Y:S05]  /*6090*/  IMAD R108, R109, 0x60, R2 ;  /* 0x000000606d6c7824 */ /* 0x000fea00078e0202 */
[----:B-1----:R-:W-:Y:S04]  /*60a0*/  SHF.R.U32.HI R0, RZ, 0x15, R108 ;  /* 0x00000015ff007819 */ /* 0x002fe8000001166c */
[----:B------:R-:W-:Y:S01]  /*60b0*/  LOP3.LUT P0, RZ, R0, 0x3, R241, 0x48, !PT ;  /* 0x0000000300ff7812 */ /* 0x000fe200078048f1 */
[----:B------:R-:W-:Y:S01]  /*60c0*/  @!UPT UIADD3 URZ, UPT, UPT, URZ, URZ, URZ ;  /* 0x000000fffffff290 */ /* 0x000fe2000fffe0ff */
[----:B------:R-:W-:Y:S11]  /*60d0*/  @P4 BRA `(.L_x_107) ;  /* 0x0000000000084947 */ /* 0x000ff60003800000 */
[----:B------:R-:W1:Y:S02]  /*60e0*/  SYNCS.PHASECHK.TRANS64.TRYWAIT P1, [R220+URZ+0x80], R3 ;  /* 0x00008003dc0075a7 */ /* 0x000e6400080211ff */
[----:B-1----:R-:W-:Y:S05]  /*60f0*/  @!P1 BRA `(.L_x_108) ;  /* 0x0000002800b09947 */ /* 0x002fea0003800000 */
.L_x_107:
[----:B------:R-:W-:Y:S05]  /*6100*/  @!P0 BRA `(.L_x_109) ;  /* 0x0000000000408947 */ /* 0x000fea0003800000 */
[----:B------:R-:W1:Y:S01]  /*6110*/  LDCU.64 UR8, c[0x4][0x70] ;  /* 0x01000e00ff0877ac */ /* 0x000e620008000a00 */
[----:B------:R-:W-:Y:S01]  /*6120*/  MOV R15, 0x0 ;  /* 0x00000000000f7802 */ /* 0x000fe20000000f00 */
[----:B------:R-:W-:Y:S02]  /*6130*/  HFMA2 R12, -RZ, RZ, 0, 5.9604644775390625e-08 ;  /* 0x00000001ff0c7431 */ /* 0x000fe400000001ff */
[----:B------:R-:W-:Y:S02]  /*6140*/  IMAD.MOV.U32 R8, RZ, RZ, 0x192 ;  /* 0x00000192ff087424 */ /* 0x000fe400078e00ff */
[----:B------:R-:W-:Y:S01]  /*6150*/  IMAD.MOV.U32 R13, RZ, RZ, RZ ;  /* 0x000000ffff0d7224 */ /* 0x000fe200078e00ff */
[----:B------:R-:W5:Y:S01]  /*6160*/  LDCU.64 UR6, c[0x4][0x78] ;  /* 0x01000f00ff0677ac */ /* 0x000f620008000a00 */
[----:B------:R-:W2:Y:S01]  /*6170*/  LDC.64 R14, c[0x4][R15] ;  /* 0x010000000f0e7b82 */ /* 0x000ea20000000a00 */
[----:B------:R-:W3:Y:S01]  /*6180*/  LDCU.64 UR4, c[0x4][0x10] ;  /* 0x01000200ff0477ac */ /* 0x000ee20008000a00 */
[----:B-1----:R-:W-:Y:S01]  /*6190*/  MOV R5, UR9 ;  /* 0x0000000900057c02 */ /* 0x002fe20008000f00 */
[----:B------:R-:W-:Y:S01]  /*61a0*/  IMAD.U32 R4, RZ, RZ, UR8 ;  /* 0x00000008ff047e24 */ /* 0x000fe2000f8e00ff */
[----:B-----5:R-:W-:Y:S01]  /*61b0*/  MOV R7, UR7 ;  /* 0x0000000700077c02 */ /* 0x020fe20008000f00 */
[----:B------:R-:W-:Y:S01]  /*61c0*/  IMAD.U32 R6, RZ, RZ, UR6 ;  /* 0x00000006ff067e24 */ /* 0x000fe2000f8e00ff */
[----:B---3--:R-:W-:Y:S01]  /*61d0*/  MOV R11, UR5 ;  /* 0x00000005000b7c02 */ /* 0x008fe20008000f00 */
[----:B------:R-:W-:Y:S02]  /*61e0*/  IMAD.U32 R10, RZ, RZ, UR4 ;  /* 0x00000004ff0a7e24 */ /* 0x000fe4000f8e00ff */
[----:B------:R-:W-:Y:S07]  /*61f0*/  LEPC R20, `(.L_x_109) ;  /* 0x000000001014794e */ /* 0x000fee0000000000 */
[----:B--2-4-:R-:W-:Y:S05]  /*6200*/  CALL.ABS.NOINC R14 ;  /* 0x000000000e007343 */ /* 0x014fea0003c00000 */
.L_x_109:
[----:B------:R-:W-:Y:S05]  /*6210*/  WARPSYNC.ALL ;  /* 0x0000000000007948 */ /* 0x000fea0003800000 */
[C---:B------:R-:W-:Y:S01]  /*6220*/  R2UR UR4, R108.reuse ;  /* 0x000000006c0472ca */ /* 0x040fe200000e0000 */
[----:B------:R-:W-:Y:S05]  /*6230*/  VIADD R0, R108, 0x20 ;  /* 0x000000206c007836 */ /* 0x000fea0000000000 */
[----:B------:R-:W-:Y:S04]  /*6240*/  SHF.R.U32.HI R0, RZ, 0x15, R0 ;  /* 0x00000015ff007819 */ /* 0x000fe80000011600 */
[----:B------:R-:W-:Y:S03]  /*6250*/  LOP3.LUT P0, RZ, R0, 0x3, R241, 0x48, !PT ;  /* 0x0000000300ff7812 */ /* 0x000fe600078048f1 */
[----:B------:R-:W1:Y:S10]  /*6260*/  LDTM.x32 R56, tmem[UR4] ;  /* 0x00000004003879ee */ /* 0x000e7400082c0000 */
[----:B-1----:R-:W-:Y:S05]  /*6270*/  @!P0 BRA `(.L_x_110) ;  /* 0x0000000000408947 */ /* 0x002fea0003800000 */
        /* <DEDUP_REMOVED lines=16> */
.L_x_110:
[----:B------:R-:W-:Y:S05]  /*6380*/  WARPSYNC.ALL ;  /* 0x0000000000007948 */ /* 0x000fea0003800000 */
[C---:B------:R-:W-:Y:S01]  /*6390*/  R2UR UR4, R108.reuse ;  /* 0x000000006c0472ca */ /* 0x040fe200000e0000 */
[----:B------:R-:W-:Y:S05]  /*63a0*/  VIADD R0, R108, 0x40 ;  /* 0x000000406c007836 */ /* 0x000fea0000000000 */
[----:B------:R-:W-:Y:S04]  /*63b0*/  SHF.R.U32.HI R0, RZ, 0x15, R0 ;  /* 0x00000015ff007819 */ /* 0x000fe80000011600 */
[----:B------:R-:W-:Y:S03]  /*63c0*/  LOP3.LUT P0, RZ, R0, 0x3, R241, 0x48, !PT ;  /* 0x0000000300ff7812 */ /* 0x000fe600078048f1 */
[----:B------:R-:W1:Y:S10]  /*63d0*/  LDTM.x32 R24, tmem[UR4+0x20] ;  /* 0x00002004001879ee */ /* 0x000e7400082c0000 */
        /* <DEDUP_REMOVED lines=17> */
.L_x_111:
[----:B------:R-:W-:Y:S01]  /*64f0*/  LOP3.LUT P0, RZ, R238, 0x60, RZ, 0xc0, !PT ;  /* 0x00000060eeff7812 */ /* 0x000fe2000780c0ff */
[----:B------:R-:W-:Y:S05]  /*6500*/  WARPSYNC.ALL ;  /* 0x0000000000007948 */ /* 0x000fea0003800000 */
[----:B----4-:R-:W-:Y:S01]  /*6510*/  PRMT R111, R116, 0x8880, RZ ;  /* 0x00008880746f7816 */ /* 0x010fe200000000ff */
[----:B---3--:R-:W-:Y:S01]  /*6520*/  IMAD R88, R106, R26, RZ ;  /* 0x0000001a6a587224 */ /* 0x008fe200078e02ff */
[----:B------:R-:W-:Y:S01]  /*6530*/  SHF.L.U32 R207, R116, 0x10, RZ ;  /* 0x0000001074cf7819 */ /* 0x000fe200000006ff */
[----:B------:R-:W-:Y:S01]  /*6540*/  IMAD R89, R106, R27, RZ ;  /* 0x0000001b6a597224 */ /* 0x000fe200078e02ff */
[----:B------:R-:W-:Y:S01]  /*6550*/  SHF.L.U32 R113, R116, 0x8, RZ ;  /* 0x0000000874717819 */ /* 0x000fe200000006ff */
[C---:B------:R-:W-:Y:S01]  /*6560*/  IMAD R90, R106.reuse, R28, RZ ;  /* 0x0000001c6a5a7224 */ /* 0x040fe200078e02ff */
[C---:B------:R-:W-:Y:S01]  /*6570*/  PRMT R198, R117.reuse, 0x8880, RZ ;  /* 0x0000888075c67816 */ /* 0x040fe200000000ff */
[C---:B------:R-:W-:Y:S01]  /*6580*/  IMAD R91, R106.reuse, R29, RZ ;  /* 0x0000001d6a5b7224 */ /* 0x040fe200078e02ff */
[----:B------:R-:W-:Y:S01]  /*6590*/  SHF.R.S32.HI R112, RZ, 0x18, R116 ;  /* 0x00000018ff707819 */ /* 0x000fe20000011474 */
[C---:B------:R-:W-:Y:S01]  /*65a0*/  IMAD R92, R106.reuse, R30, RZ ;  /* 0x0000001e6a5c7224 */ /* 0x040fe200078e02ff */
[C---:B------:R-:W-:Y:S01]  /*65b0*/  SHF.L.U32 R197, R117.reuse, 0x10, RZ ;  /* 0x0000001075c57819 */ /* 0x040fe200000006ff */
[C---:B------:R-:W-:Y:S01]  /*65c0*/  IMAD R93, R106.reuse, R31, RZ ;  /* 0x0000001f6a5d7224 */ /* 0x040fe200078e02ff */
[----:B------:R-:W-:Y:S01]  /*65d0*/  SHF.L.U32 R115, R117, 0x8, RZ ;  /* 0x0000000875737819 */ /* 0x000fe200000006ff */
[----:B------:R-:W-:Y:S01]  /*65e0*/  IMAD R94, R106, R32, RZ ;  /* 0x000000206a5e7224 */ /* 0x000fe200078e02ff */
[----:B------:R-:W-:Y:S01]  /*65f0*/  PRMT R189, R118, 0x8880, RZ ;  /* 0x0000888076bd7816 */ /* 0x000fe200000000ff */
[C---:B------:R-:W-:Y:S01]  /*6600*/  IMAD R95, R106.reuse, R33, RZ ;  /* 0x000000216a5f7224 */ /* 0x040fe200078e02ff */
[----:B------:R-:W-:Y:S01]  /*6610*/  SHF.R.S32.HI R114, RZ, 0x18, R117 ;  /* 0x00000018ff727819 */ /* 0x000fe20000011475 */
[----:B------:R-:W-:Y:S01]  /*6620*/  IMAD R96, R106, R34, RZ ;  /* 0x000000226a607224 */ /* 0x000fe200078e02ff */
[----:B------:R-:W-:Y:S01]  /*6630*/  SHF.L.U32 R186, R118, 0x8, RZ ;  /* 0x0000000876ba7819 */ /* 0x000fe200000006ff */
[----:B------:R-:W-:Y:S01]  /*6640*/  IMAD R97, R106, R35, RZ ;  /* 0x000000236a617224 */ /* 0x000fe200078e02ff */
[C---:B------:R-:W-:Y:S01]  /*6650*/  PRMT R183, R119.reuse, 0x8880, RZ ;  /* 0x0000888077b77816 */ /* 0x040fe200000000ff */
[----:B------:R-:W-:Y:S01]  /*6660*/  IMAD.U32 R194, R16, 0x10000, RZ ;  /* 0x0001000010c27824 */ /* 0x000fe200078e00ff */
[----:B------:R-:W-:Y:S01]  /*6670*/  SHF.R.S32.HI R116, RZ, 0x18, R118 ;  /* 0x00000018ff747819 */ /* 0x000fe20000011476 */
[----:B------:R-:W-:Y:S01]  /*6680*/  IMAD.SHL.U32 R175, R18, 0x100, RZ ;  /* 0x0000010012af7824 */ /* 0x000fe200078e00ff */
[C---:B------:R-:W-:Y:S01]  /*6690*/  SHF.L.U32 R181, R119.reuse, 0x10, RZ ;  /* 0x0000001077b57819 */ /* 0x040fe200000006ff */
[----:B------:R-:W-:Y:S01]  /*66a0*/  VIADD R220, R220, 0xa0 ;  /* 0x000000a0dcdc7836 */ /* 0x000fe20000000000 */
[----:B------:R-:W-:Y:S01]  /*66b0*/  SHF.L.U32 R179, R119, 0x8, RZ ;  /* 0x0000000877b37819 */ /* 0x000fe200000006ff */
[----:B------:R-:W-:Y:S01]  /*66c0*/  IMAD R0, R106, R56, RZ ;  /* 0x000000386a007224 */ /* 0x000fe200078e02ff */
[----:B------:R-:W-:Y:S01]  /*66d0*/  PRMT R206, R120, 0x8880, RZ ;  /* 0x0000888078ce7816 */ /* 0x000fe200000000ff */
[----:B------:R-:W-:Y:S01]  /*66e0*/  IMAD R3, R106, R57, RZ ;  /* 0x000000396a037224 */ /* 0x000fe200078e02ff */
[----:B------:R-:W-:Y:S01]  /*66f0*/  SHF.R.S32.HI R117, RZ, 0x18, R119 ;  /* 0x00000018ff757819 */ /* 0x000fe20000011477 */
[----:B------:R-:W-:Y:S01]  /*6700*/  IMAD R0, R111, R110, R0 ;  /* 0x0000006e6f007224 */ /* 0x000fe200078e0200 */
[----:B------:R-:W-:Y:S01]  /*6710*/  SHF.L.U32 R205, R120, 0x10, RZ ;  /* 0x0000001078cd7819 */ /* 0x000fe200000006ff */
[C---:B------:R-:W-:Y:S01]  /*6720*/  IMAD R56, R106.reuse, R60, RZ ;  /* 0x0000003c6a387224 */ /* 0x040fe200078e02ff */
[C---:B------:R-:W-:Y:S01]  /*6730*/  PRMT R203, R121.reuse, 0x8880, RZ ;  /* 0x0000888079cb7816 */ /* 0x040fe200000000ff */
        /* <DEDUP_REMOVED lines=11> */
[----:B------:R-:W-:Y:S01]  /*67f0*/  SHF.L.U32 R196, R122, 0x8, RZ ;  /* 0x000000087ac47819 */ /* 0x000fe200000006ff */
[C---:B------:R-:W-:Y:S01]  /*6800*/  IMAD R69, R106.reuse, R73, RZ ;  /* 0x000000496a457224 */ /* 0x040fe200078e02ff */
[C---:B------:R-:W-:Y:S01]  /*6810*/  PRMT R192, R123.reuse, 0x8880, RZ ;  /* 0x000088807bc07816 */ /* 0x040fe200000000ff */
        /* <DEDUP_REMOVED lines=13> */
[C---:B------:R-:W-:Y:S01]  /*68f0*/  SHF.L.U32 R173, R125.reuse, 0x10, RZ ;  /* 0x000000107dad7819 */ /* 0x040fe200000006ff */
[----:B------:R-:W-:Y:S01]  /*6900*/  IMAD R85, R106, R25, RZ ;  /* 0x000000196a557224 */ /* 0x000fe200078e02ff */
[C---:B------:R-:W-:Y:S01]  /*6910*/  PRMT R168, R126.reuse, 0x8880, RZ ;  /* 0x000088807ea87816 */ /* 0x040fe200000000ff */
[----:B------:R-:W-:Y:S01]  /*6920*/  IMAD.SHL.U32 R172, R125, 0x100, RZ ;  /* 0x000001007dac7824 */ /* 0x000fe200078e00ff */
[----:B------:R-:W-:Y:S01]  /*6930*/  SHF.L.U32 R167, R126, 0x10, RZ ;  /* 0x000000107ea77819 */ /* 0x000fe200000006ff */
[----:B------:R-:W-:Y:S01]  /*6940*/  IMAD R36, R106, R36, RZ ;  /* 0x000000246a247224 */ /* 0x000fe200078e02ff */
        /* <DEDUP_REMOVED lines=9> */
[----:B------:R-:W-:Y:S01]  /*69e0*/  IMAD R45, R106, R45, RZ ;  /* 0x0000002d6a2d7224 */ /* 0x000fe200078e02ff */
[----:B------:R-:W-:Y:S01]  /*69f0*/  R2UR UR4, R108 ;  /* 0x000000006c0472ca */ /* 0x000fe200000e0000 */
[----:B------:R-:W-:Y:S01]  /*6a00*/  IMAD R48, R106, R48, RZ ;  /* 0x000000306a307224 */ /* 0x000fe200078e02ff */
[----:B------:R-:W-:Y:S01]  /*6a10*/  SHF.L.U32 R193, R16, 0x8, RZ ;  /* 0x0000000810c17819 */ /* 0x000fe200000006ff */
[C---:B------:R-:W-:Y:S01]  /*6a20*/  IMAD R49, R106.reuse, R49, RZ ;  /* 0x000000316a317224 */ /* 0x040fe200078e02ff */
[C---:B------:R-:W-:Y:S01]  /*6a30*/  PRMT R187, R17.reuse, 0x8880, RZ ;  /* 0x0000888011bb7816 */ /* 0x040fe200000000ff */
[C---:B------:R-:W-:Y:S01]  /*6a40*/  IMAD R52, R106.reuse, R52, RZ ;  /* 0x000000346a347224 */ /* 0x040fe200078e02ff */
[C---:B------:R-:W-:Y:S01]  /*6a50*/  SHF.L.U32 R185, R17.reuse, 0x10, RZ ;  /* 0x0000001011b97819 */ /* 0x040fe200000006ff */
[----:B------:R-:W-:Y:S01]  /*6a60*/  IMAD R53, R106, R53, RZ ;  /* 0x000000356a357224 */ /* 0x000fe200078e02ff */
[----:B------:R-:W-:Y:S01]  /*6a70*/  SHF.L.U32 R184, R17, 0x8, RZ ;  /* 0x0000000811b87819 */ /* 0x000fe200000006ff */
[----:B------:R-:W-:Y:S01]  /*6a80*/  IMAD.U32 R158, R133, 0x10000, RZ ;  /* 0x00010000859e7824 */ /* 0x000fe200078e00ff */
[----:B------:R-:W-:Y:S01]  /*6a90*/  PRMT R177, R18, 0x8880, RZ ;  /* 0x0000888012b17816 */ /* 0x000fe200000000ff */
[----:B------:R-:W-:Y:S01]  /*6aa0*/  IMAD.U32 R188, R118, 0x10000, RZ ;  /* 0x0001000076bc7824 */ /* 0x000fe200078e00ff */
[----:B------:R-:W-:Y:S01]  /*6ab0*/  SHF.R.S32.HI R118, RZ, 0x18, R120 ;  /* 0x00000018ff767819 */ /* 0x000fe20000011478 */
[----:B------:R-:W-:Y:S01]  /*6ac0*/  IMAD.U32 R191, R123, 0x10000, RZ ;  /* 0x000100007bbf7824 */ /* 0x000fe200078e00ff */
[----:B------:R-:W-:Y:S01]  /*6ad0*/  SHF.R.S32.HI R123, RZ, 0x18, R125 ;  /* 0x00000018ff7b7819 */ /* 0x000fe2000001147d */
[C---:B------:R-:W-:Y:S01]  /*6ae0*/  IMAD R58, R106.reuse, R58, RZ ;  /* 0x0000003a6a3a7224 */ /* 0x040fe200078e02ff */
[----:B------:R-:W-:Y:S01]  /*6af0*/  SHF.R.S32.HI R125, RZ, 0x18, R127 ;  /* 0x00000018ff7d7819 */ /* 0x000fe2000001147f */
[C---:B------:R-:W-:Y:S01]  /*6b00*/  IMAD R59, R106.reuse, R59, RZ ;  /* 0x0000003b6a3b7224 */ /* 0x040fe200078e02ff */
[----:B------:R-:W-:Y:S01]  /*6b10*/  SHF.R.S32.HI R127, RZ, 0x18, R17 ;  /* 0x00000018ff7f7819 */ /* 0x000fe20000011411 */
[----:B------:R-:W-:Y:S01]  /*6b20*/  IMAD R62, R106, R62, RZ ;  /* 0x0000003e6a3e7224 */ /* 0x000fe200078e02ff */
[----:B------:R-:W-:Y:S01]  /*6b30*/  SHF.L.U32 R176, R18, 0x10, RZ ;  /* 0x0000001012b07819 */ /* 0x000fe200000006ff */
[C---:B------:R-:W-:Y:S01]  /*6b40*/  IMAD R63, R106.reuse, R63, RZ ;  /* 0x0000003f6a3f7224 */ /* 0x040fe200078e02ff */
[----:B------:R-:W-:Y:S01]  /*6b50*/  SHF.R.S32.HI R128, RZ, 0x18, R18 ;  /* 0x00000018ff807819 */ /* 0x000fe20000011412 */
[C---:B------:R-:W-:Y:S01]  /*6b60*/  IMAD R66, R106.reuse, R66, RZ ;  /* 0x000000426a427224 */ /* 0x040fe200078e02ff */
[C---:B------:R-:W-:Y:S01]  /*6b70*/  PRMT R171, R19.reuse, 0x8880, RZ ;  /* 0x0000888013ab7816 */ /* 0x040fe200000000ff */
[C---:B------:R-:W-:Y:S01]  /*6b80*/  IMAD R67, R106.reuse, R67, RZ ;  /* 0x000000436a437224 */ /* 0x040fe200078e02ff */
[C---:B------:R-:W-:Y:S01]  /*6b90*/  SHF.L.U32 R170, R19.reuse, 0x10, RZ ;  /* 0x0000001013aa7819 */ /* 0x040fe200000006ff */
[C---:B------:R-:W-:Y:S01]  /*6ba0*/  IMAD R70, R106.reuse, R70, RZ ;  /* 0x000000466a467224 */ /* 0x040fe200078e02ff */
[----:B------:R-:W-:Y:S01]  /*6bb0*/  SHF.L.U32 R169, R19, 0x8, RZ ;  /* 0x0000000813a97819 */ /* 0x000fe200000006ff */
[C---:B------:R-:W-:Y:S01]  /*6bc0*/  IMAD R71, R106.reuse, R71, RZ ;  /* 0x000000476a477224 */ /* 0x040fe200078e02ff */
[----:B------:R-:W-:Y:S01]  /*6bd0*/  SHF.R.S32.HI R129, RZ, 0x18, R19 ;  /* 0x00000018ff817819 */ /* 0x000fe20000011413 */
[C---:B------:R-:W-:Y:S01]  /*6be0*/  IMAD R74, R106.reuse, R74, RZ ;  /* 0x0000004a6a4a7224 */ /* 0x040fe200078e02ff */
[----:B------:R-:W-:Y:S01]  /*6bf0*/  SHF.R.S32.HI R111, RZ, 0x18, R207 ;  /* 0x00000018ff6f7819 */ /* 0x000fe200000114cf */
[C---:B------:R-:W-:Y:S01]  /*6c00*/  IMAD R75, R106.reuse, R75, RZ ;  /* 0x0000004b6a4b7224 */ /* 0x040fe200078e02ff */
[----:B------:R-:W-:Y:S01]  /*6c10*/  SHF.R.S32.HI R113, RZ, 0x18, R113 ;  /* 0x00000018ff717819 */ /* 0x000fe20000011471 */
[----:B------:R-:W-:Y:S01]  /*6c20*/  IMAD R78, R106, R78, RZ ;  /* 0x0000004e6a4e7224 */ /* 0x000fe200078e02ff */
[----:B------:R-:W-:Y:S01]  /*6c30*/  SHF.R.S32.HI R115, RZ, 0x18, R115 ;  /* 0x00000018ff737819 */ /* 0x000fe20000011473 */
[----:B------:R-:W-:Y:S01]  /*6c40*/  IMAD R3, R111, R110, R3 ;  /* 0x0000006e6f037224 */ /* 0x000fe200078e0203 */
[----:B------:R-:W-:Y:S01]  /*6c50*/  MOV R111, R198 ;  /* 0x000000c6006f7202 */ /* 0x000fe20000000f00 */
[-C--:B------:R-:W-:Y:S01]  /*6c60*/  IMAD R58, R113, R110.reuse, R58 ;  /* 0x0000006e713a7224 */ /* 0x080fe200078e023a */
[----:B------:R-:W-:Y:S01]  /*6c70*/  SHF.R.S32.HI R113, RZ, 0x18, R197 ;  /* 0x00000018ff717819 */ /* 0x000fe200000114c5 */
[-C--:B------:R-:W-:Y:S01]  /*6c80*/  IMAD R59, R112, R110.reuse, R59 ;  /* 0x0000006e703b7224 */ /* 0x080fe200078e023b */
[----:B------:R-:W-:Y:S01]  /*6c90*/  SHF.R.S32.HI R112, RZ, 0x18, R188 ;  /* 0x00000018ff707819 */ /* 0x000fe200000114bc */
[-C--:B------:R-:W-:Y:S01]  /*6ca0*/  IMAD R56, R111, R110.reuse, R56 ;  /* 0x0000006e6f387224 */ /* 0x080fe200078e0238 */
[----:B------:R-:W-:Y:S01]  /*6cb0*/  MOV R111, R189 ;  /* 0x000000bd006f7202 */ /* 0x000fe20000000f00 */
[-C--:B------:R-:W-:Y:S01]  /*6cc0*/  IMAD R57, R113, R110.reuse, R57 ;  /* 0x0000006e71397224 */ /* 0x080fe200078e0239 */
[----:B------:R-:W-:Y:S01]  /*6cd0*/  MOV R113, R183 ;  /* 0x000000b700717202 */ /* 0x000fe20000000f00 */
[-C--:B------:R-:W-:Y:S01]  /*6ce0*/  IMAD R62, R115, R110.reuse, R62 ;  /* 0x0000006e733e7224 */ /* 0x080fe200078e023e */
[----:B------:R-:W-:Y:S01]  /*6cf0*/  SHF.R.S32.HI R115, RZ, 0x18, R179 ;  /* 0x00000018ff737819 */ /* 0x000fe200000114b3 */
[-C--:B------:R-:W-:Y:S01]  /*6d00*/  IMAD R63, R114, R110.reuse, R63 ;  /* 0x0000006e723f7224 */ /* 0x080fe200078e023f */
[----:B------:R-:W-:Y:S01]  /*6d10*/  PRMT R165, R132, 0x8880, RZ ;  /* 0x0000888084a57816 */ /* 0x000fe200000000ff */
[-C--:B------:R-:W-:Y:S01]  /*6d20*/  IMAD R60, R111, R110.reuse, R60 ;  /* 0x0000006e6f3c7224 */ /* 0x080fe200078e023c */
[----:B------:R-:W-:Y:S01]  /*6d30*/  SHF.R.S32.HI R111, RZ, 0x18, R186 ;  /* 0x00000018ff6f7819 */ /* 0x000fe200000114ba */
[-C--:B------:R-:W-:Y:S01]  /*6d40*/  IMAD R61, R112, R110.reuse, R61 ;  /* 0x0000006e703d7224 */ /* 0x080fe200078e023d */
[----:B------:R-:W-:Y:S01]  /*6d50*/  SHF.R.S32.HI R112, RZ, 0x18, R181 ;  /* 0x00000018ff707819 */ /* 0x000fe200000114b5 */
[----:B------:R-:W-:Y:S01]  /*6d60*/  IMAD R79, R106, R79, RZ ;  /* 0x0000004f6a4f7224 */ /* 0x000fe200078e02ff */
[----:B------:R-:W-:Y:S01]  /*6d70*/  SHF.L.U32 R164, R132, 0x10, RZ ;  /* 0x0000001084a47819 */ /* 0x000fe200000006ff */
[----:B------:R-:W-:Y:S01]  /*6d80*/  IMAD R66, R111, R110, R66 ;  /* 0x0000006e6f427224 */ /* 0x000fe200078e0242 */
[----:B------:R-:W-:Y:S01]  /*6d90*/  MOV R111, R206 ;  /* 0x000000ce006f7202 */ /* 0x000fe20000000f00 */
[-C--:B------:R-:W-:Y:S01]  /*6da0*/  IMAD R67, R116, R110.reuse, R67 ;  /* 0x0000006e74437224 */ /* 0x080fe200078e0243 */
[----:B------:R-:W-:Y:S01]  /*6db0*/  SHF.L.U32 R163, R132, 0x8, RZ ;  /* 0x0000000884a37819 */ /* 0x000fe200000006ff */
[-C--:B------:R-:W-:Y:S01]  /*6dc0*/  IMAD R64, R113, R110.reuse, R64 ;  /* 0x0000006e71407224 */ /* 0x080fe200078e0240 */
[----:B------:R-:W-:Y:S01]  /*6dd0*/  PRMT R159, R133, 0x8880, RZ ;  /* 0x00008880859f7816 */ /* 0x000fe200000000ff */
[-C--:B------:R-:W-:Y:S01]  /*6de0*/  IMAD R65, R112, R110.reuse, R65 ;  /* 0x0000006e70417224 */ /* 0x080fe200078e0241 */
[----:B------:R-:W-:Y:S01]  /*6df0*/  SHF.R.S32.HI R112, RZ, 0x18, R205 ;  /* 0x00000018ff707819 */ /* 0x000fe200000114cd */
[-C--:B------:R-:W-:Y:S01]  /*6e00*/  IMAD R70, R115, R110.reuse, R70 ;  /* 0x0000006e73467224 */ /* 0x080fe200078e0246 */
[----:B------:R-:W-:Y:S01]  /*6e10*/  SHF.R.S32.HI R130, RZ, 0x18, R132 ;  /* 0x00000018ff827819 */ /* 0x000fe20000011484 */
[-C--:B------:R-:W-:Y:S01]  /*6e20*/  IMAD R71, R117, R110.reuse, R71 ;  /* 0x0000006e75477224 */ /* 0x080fe200078e0247 */
[----:B------:R-:W-:Y:S01]  /*6e30*/  SHF.L.U32 R157, R133, 0x8, RZ ;  /* 0x00000008859d7819 */ /* 0x000fe200000006ff */
[-C--:B------:R-:W-:Y:S01]  /*6e40*/  IMAD R68, R111, R110.reuse, R68 ;  /* 0x0000006e6f447224 */ /* 0x080fe200078e0244 */
[----:B------:R-:W-:Y:S01]  /*6e50*/  MOV R111, R203 ;  /* 0x000000cb006f7202 */ /* 0x000fe20000000f00 */
[----:B------:R-:W-:Y:S01]  /*6e60*/  IMAD R69, R112, R110, R69 ;  /* 0x0000006e70457224 */ /* 0x000fe200078e0245 */
[----:B------:R-:W-:Y:S01]  /*6e70*/  SHF.R.S32.HI R112, RZ, 0x18, R202 ;  /* 0x00000018ff707819 */ /* 0x000fe200000114ca */
[C---:B------:R-:W-:Y:S01]  /*6e80*/  IMAD R82, R106.reuse, R82, RZ ;  /* 0x000000526a527224 */ /* 0x040fe200078e02ff */
[----:B------:R-:W-:Y:S01]  /*6e90*/  I2IP.S8.S32.SAT R224, R59, R58, RZ ;  /* 0x0000003a3be07239 */ /* 0x000fe200000014ff */
[C---:B------:R-:W-:Y:S01]  /*6ea0*/  IMAD R83, R106.reuse, R83, RZ ;  /* 0x000000536a537224 */ /* 0x040fe200078e02ff */
[----:B------:R-:W-:Y:S01]  /*6eb0*/  I2IP.S8.S32.SAT R225, R63, R62, RZ ;  /* 0x0000003e3fe17239 */ /* 0x000fe200000014ff */
[C---:B------:R-:W-:Y:S01]  /*6ec0*/  IMAD R86, R106.reuse, R86, RZ ;  /* 0x000000566a567224 */ /* 0x040fe200078e02ff */
[----:B------:R-:W-:Y:S01]  /*6ed0*/  I2IP.S8.S32.SAT R226, R67, R66, RZ ;  /* 0x0000004243e27239 */ /* 0x000fe200000014ff */
[C---:B------:R-:W-:Y:S01]  /*6ee0*/  IMAD R87, R106.reuse, R87, RZ ;  /* 0x000000576a577224 */ /* 0x040fe200078e02ff */
[----:B------:R-:W-:Y:S01]  /*6ef0*/  I2IP.S8.S32.SAT R227, R71, R70, RZ ;  /* 0x0000004647e37239 */ /* 0x000fe200000014ff */
[----:B------:R-:W-:Y:S01]  /*6f00*/  IMAD R38, R106, R38, RZ ;  /* 0x000000266a267224 */ /* 0x000fe200078e02ff */
[----:B------:R-:W-:Y:S01]  /*6f10*/  PRMT R156, R134, 0x8880, RZ ;  /* 0x00008880869c7816 */ /* 0x000fe200000000ff */
[C---:B------:R-:W-:Y:S01]  /*6f20*/  IMAD R39, R106.reuse, R39, RZ ;  /* 0x000000276a277224 */ /* 0x040fe200078e02ff */
[----:B------:R-:W-:Y:S01]  /*6f30*/  SHF.R.S32.HI R131, RZ, 0x18, R133 ;  /* 0x00000018ff837819 */ /* 0x000fe20000011485 */
[----:B------:R-:W-:Y:S01]  /*6f40*/  IMAD R42, R106, R42, RZ ;  /* 0x0000002a6a2a7224 */ /* 0x000fe200078e02ff */
[----:B------:R-:W-:Y:S01]  /*6f50*/  SHF.L.U32 R155, R134, 0x10, RZ ;  /* 0x00000010869b7819 */ /* 0x000fe200000006ff */
[C---:B------:R-:W-:Y:S01]  /*6f60*/  IMAD R43, R106.reuse, R43, RZ ;  /* 0x0000002b6a2b7224 */ /* 0x040fe200078e02ff */
[----:B------:R-:W-:Y:S01]  /*6f70*/  I2IP.S8.S32.SAT R224, R3, R0, R224 ;  /* 0x0000000003e07239 */ /* 0x000fe200000014e0 */
[C---:B------:R-:W-:Y:S01]  /*6f80*/  IMAD R46, R106.reuse, R46, RZ ;  /* 0x0000002e6a2e7224 */ /* 0x040fe200078e02ff */
[----:B------:R-:W-:Y:S01]  /*6f90*/  I2IP.S8.S32.SAT R225, R57, R56, R225 ;  /* 0x0000003839e17239 */ /* 0x000fe200000014e1 */
[C---:B------:R-:W-:Y:S01]  /*6fa0*/  IMAD R47, R106.reuse, R47, RZ ;  /* 0x0000002f6a2f7224 */ /* 0x040fe200078e02ff */
[----:B------:R-:W-:Y:S01]  /*6fb0*/  I2IP.S8.S32.SAT R226, R61, R60, R226 ;  /* 0x0000003c3de27239 */ /* 0x000fe200000014e2 */
[C---:B------:R-:W-:Y:S01]  /*6fc0*/  IMAD R50, R106.reuse, R50, RZ ;  /* 0x000000326a327224 */ /* 0x040fe200078e02ff */
[----:B------:R-:W-:Y:S01]  /*6fd0*/  I2IP.S8.S32.SAT R227, R65, R64, R227 ;  /* 0x0000004041e37239 */ /* 0x000fe200000014e3 */
[----:B------:R-:W-:Y:S01]  /*6fe0*/  IMAD R51, R106, R51, RZ ;  /* 0x000000336a337224 */ /* 0x000fe200078e02ff */
[----:B------:R-:W-:Y:S01]  /*6ff0*/  LOP3.LUT R220, R220, 0xfefffff8, RZ, 0xc0, !PT ;  /* 0xfefffff8dcdc7812 */ /* 0x000fe200078ec0ff */
[----:B------:R-:W-:Y:S01]  /*7000*/  IMAD.SHL.U32 R204, R120, 0x100, RZ ;  /* 0x0000010078cc7824 */ /* 0x000fe200078e00ff */
[----:B------:R-:W-:Y:S01]  /*7010*/  SHF.R.S32.HI R120, RZ, 0x18, R122 ;  /* 0x00000018ff787819 */ /* 0x000fe2000001147a */
[C---:B------:R-:W-:Y:S01]  /*7020*/  IMAD R54, R106.reuse, R54, RZ ;  /* 0x000000366a367224 */ /* 0x040fe200078e02ff */
[----:B------:R-:W-:Y:S01]  /*7030*/  SHF.R.S32.HI R122, RZ, 0x18, R124 ;  /* 0x00000018ff7a7819 */ /* 0x000fe2000001147c */
[----:B------:R-:W-:Y:S01]  /*7040*/  IMAD R55, R106, R55, RZ ;  /* 0x000000376a377224 */ /* 0x000fe200078e02ff */
[----:B------:R-:W-:Y:S01]  /*7050*/  SHF.R.S32.HI R124, RZ, 0x18, R126 ;  /* 0x00000018ff7c7819 */ /* 0x000fe2000001147e */
[----:B------:R-:W-:Y:S01]  /*7060*/  IMAD.U32 R143, R138, 0x10000, RZ ;  /* 0x000100008a8f7824 */ /* 0x000fe200078e00ff */
[----:B------:R-:W-:Y:S01]  /*7070*/  SHF.R.S32.HI R126, RZ, 0x18, R16 ;  /* 0x00000018ff7e7819 */ /* 0x000fe20000011410 */
[----:B------:R-:W-:Y:S01]  /*7080*/  IMAD.SHL.U32 R151, R135, 0x100, RZ ;  /* 0x0000010087977824 */ /* 0x000fe200078e00ff */
[----:B------:R-:W-:Y:S01]  /*7090*/  SHF.R.S32.HI R113, RZ, 0x18, R204 ;  /* 0x00000018ff717819 */ /* 0x000fe200000114cc */
[----:B------:R-:W1:Y:S01]  /*70a0*/  LDTM.x32 R4, tmem[UR4+0x40] ;  /* 0x00004004000479ee */ /* 0x000e6200082c0000 */
[----:B------:R-:W-:Y:S01]  /*70b0*/  SHF.L.U32 R154, R134, 0x8, RZ ;  /* 0x00000008869a7819 */ /* 0x000fe200000006ff */
[----:B------:R-:W-:Y:S01]  /*70c0*/  NOP ;  /* 0x0000000000007918 */ /* 0x000fe20000000000 */
[----:B-1----:R1:W-:Y:S01]  /*70d0*/  SYNCS.ARRIVE.TRANS64.RED.A1T0 RZ, [R220+URZ], RZ ;  /* 0x000000ffdcff79a7 */ /* 0x0023e200081004ff */
[-C--:B------:R-:W-:Y:S01]  /*70e0*/  IMAD R74, R113, R110.reuse, R74 ;  /* 0x0000006e714a7224 */ /* 0x080fe200078e024a */
[----:B------:R-:W-:Y:S01]  /*70f0*/  SHF.R.S32.HI R113, RZ, 0x18, R201 ;  /* 0x00000018ff717819 */ /* 0x000fe200000114c9 */
[-C--:B------:R-:W-:Y:S01]  /*7100*/  IMAD R75, R118, R110.reuse, R75 ;  /* 0x0000006e764b7224 */ /* 0x080fe200078e024b */
[----:B------:R-:W-:Y:S01]  /*7110*/  PRMT R153, R135, 0x8880, RZ ;  /* 0x0000888087997816 */ /* 0x000fe200000000ff */
[----:B------:R-:W-:Y:S01]  /*7120*/  IMAD R72, R111, R110, R72 ;  /* 0x0000006e6f487224 */ /* 0x000fe200078e0248 */
[----:B------:R-:W-:Y:S01]  /*7130*/  MOV R111, R200 ;  /* 0x000000c8006f7202 */ /* 0x000fe20000000f00 */
[-C--:B------:R-:W-:Y:S01]  /*7140*/  IMAD R73, R112, R110.reuse, R73 ;  /* 0x0000006e70497224 */ /* 0x080fe200078e0249 */
[----:B------:R-:W-:Y:S01]  /*7150*/  SHF.R.S32.HI R112, RZ, 0x18, R199 ;  /* 0x00000018ff707819 */ /* 0x000fe200000114c7 */
[-C--:B------:R-:W-:Y:S01]  /*7160*/  IMAD R78, R113, R110.reuse, R78 ;  /* 0x0000006e714e7224 */ /* 0x080fe200078e024e */
[----:B------:R-:W-:Y:S01]  /*7170*/  SHF.R.S32.HI R113, RZ, 0x18, R196 ;  /* 0x00000018ff717819 */ /* 0x000fe200000114c4 */
[-C--:B------:R-:W-:Y:S01]  /*7180*/  IMAD R79, R119, R110.reuse, R79 ;  /* 0x0000006e774f7224 */ /* 0x080fe200078e024f */
[----:B------:R-:W-:Y:S01]  /*7190*/  SHF.R.S32.HI R132, RZ, 0x18, R134 ;  /* 0x00000018ff847819 */ /* 0x000fe20000011486 */
[-C--:B------:R-:W-:Y:S01]  /*71a0*/  IMAD R76, R111, R110.reuse, R76 ;  /* 0x0000006e6f4c7224 */ /* 0x080fe200078e024c */
[----:B------:R-:W-:Y:S01]  /*71b0*/  SHF.L.U32 R152, R135, 0x10, RZ ;  /* 0x0000001087987819 */ /* 0x000fe200000006ff */
[-C--:B------:R-:W-:Y:S01]  /*71c0*/  IMAD R77, R112, R110.reuse, R77 ;  /* 0x0000006e704d7224 */ /* 0x080fe200078e024d */
[----:B------:R-:W-:Y:S01]  /*71d0*/  SHF.R.S32.HI R112, RZ, 0x18, R191 ;  /* 0x00000018ff707819 */ /* 0x000fe200000114bf */
[-C--:B------:R-:W-:Y:S01]  /*71e0*/  IMAD R82, R113, R110.reuse, R82 ;  /* 0x0000006e71527224 */ /* 0x080fe200078e0252 */
[----:B------:R-:W-:Y:S01]  /*71f0*/  SHF.R.S32.HI R113, RZ, 0x18, R190 ;  /* 0x00000018ff717819 */ /* 0x000fe200000114be */
[----:B------:R-:W-:Y:S01]  /*7200*/  IMAD.MOV.U32 R111, RZ, RZ, R192 ;  /* 0x000000ffff6f7224 */ /* 0x000fe200078e00c0 */
[----:B------:R-:W-:Y:S01]  /*7210*/  PRMT R150, R136, 0x8880, RZ ;  /* 0x0000888088967816 */ /* 0x000fe200000000ff */
[-C--:B------:R-:W-:Y:S01]  /*7220*/  IMAD R83, R120, R110.reuse, R83 ;  /* 0x0000006e78537224 */ /* 0x080fe200078e0253 */
        /* <DEDUP_REMOVED lines=8> */
[----:B------:R-:W-:Y:S01]  /*72b0*/  SHF.L.U32 R149, R136, 0x10, RZ ;  /* 0x0000001088957819 */ /* 0x000fe200000006ff */
        /* <DEDUP_REMOVED lines=25> */
[----:B------:R-:W-:Y:S01]  /*7450*/  MOV R111, R195 ;  /* 0x000000c3006f7202 */ /* 0x000fe20000000f00 */
[-C--:B------:R-:W-:Y:S01]  /*7460*/  IMAD R37, R112, R110.reuse, R37 ;  /* 0x0000006e70257224 */ /* 0x080fe200078e0225 */
[----:B------:R-:W-:Y:S01]  /*7470*/  SHF.R.S32.HI R112, RZ, 0x18, R194 ;  /* 0x00000018ff707819 */ /* 0x000fe200000114c2 */
[-C--:B------:R-:W-:Y:S01]  /*7480*/  IMAD R38, R113, R110.reuse, R38 ;  /* 0x0000006e71267224 */ /* 0x080fe200078e0226 */
[----:B------:R-:W-:Y:S01]  /*7490*/  SHF.R.S32.HI R113, RZ, 0x18, R193 ;  /* 0x00000018ff717819 */ /* 0x000fe200000114c1 */
[-C--:B------:R-:W-:Y:S01]  /*74a0*/  IMAD R39, R125, R110.reuse, R39 ;  /* 0x0000006e7d277224 */ /* 0x080fe200078e0227 */
[----:B------:R-:W-:Y:S01]  /*74b0*/  SHF.L.U32 R146, R137, 0x10, RZ ;  /* 0x0000001089927819 */ /* 0x000fe200000006ff */
[-C--:B------:R-:W-:Y:S01]  /*74c0*/  IMAD R40, R111, R110.reuse, R40 ;  /* 0x0000006e6f287224 */ /* 0x080fe200078e0228 */
[----:B------:R-:W-:Y:S01]  /*74d0*/  SHF.L.U32 R145, R137, 0x8, RZ ;  /* 0x0000000889917819 */ /* 0x000fe200000006ff */
[-C--:B------:R-:W-:Y:S01]  /*74e0*/  IMAD R41, R112, R110.reuse, R41 ;  /* 0x0000006e70297224 */ /* 0x080fe200078e0229 */
[----:B------:R-:W-:Y:S01]  /*74f0*/  SHF.R.S32.HI R112, RZ, 0x18, R185 ;  /* 0x00000018ff707819 */ /* 0x000fe200000114b9 */
[----:B------:R-:W-:Y:S01]  /*7500*/  IMAD R42, R113, R110, R42 ;  /* 0x0000006e712a7224 */ /* 0x000fe200078e022a */
[----:B------:R-:W-:Y:S01]  /*7510*/  SHF.R.S32.HI R113, RZ, 0x18, R184 ;  /* 0x00000018ff717819 */ /* 0x000fe200000114b8 */
[----:B------:R-:W-:Y:S01]  /*7520*/  IMAD.MOV.U32 R111, RZ, RZ, R187 ;  /* 0x000000ffff6f7224 */ /* 0x000fe200078e00bb */
[----:B-1----:R-:W-:Y:S01]  /*7530*/  I2IP.S8.S32.SAT R220, R75, R74, RZ ;  /* 0x0000004a4bdc7239 */ /* 0x002fe200000014ff */
[----:B------:R-:W-:Y:S01]  /*7540*/  IMAD R43, R126, R110, R43 ;  /* 0x0000006e7e2b7224 */ /* 0x000fe200078e022b */
[----:B------:R-:W-:Y:S01]  /*7550*/  I2IP.S8.S32.SAT R221, R79, R78, RZ ;  /* 0x0000004e4fdd7239 */ /* 0x000fe200000014ff */
[-C--:B------:R-:W-:Y:S01]  /*7560*/  IMAD R44, R111, R110.reuse, R44 ;  /* 0x0000006e6f2c7224 */ /* 0x080fe200078e022c */
[----:B------:R-:W-:Y:S01]  /*7570*/  SHF.R.S32.HI R111, RZ, 0x18, R175 ;  /* 0x00000018ff6f7819 */ /* 0x000fe200000114af */
[----:B------:R-:W-:Y:S01]  /*7580*/  IMAD R45, R112, R110, R45 ;  /* 0x0000006e702d7224 */ /* 0x000fe200078e022d */
[----:B------:R-:W-:Y:S01]  /*7590*/  I2IP.S8.S32.SAT R228, R43, R42, RZ ;  /* 0x0000002a2be47239 */ /* 0x000fe200000014ff */
[-C--:B------:R-:W-:Y:S01]  /*75a0*/  IMAD R46, R113, R110.reuse, R46 ;  /* 0x0000006e712e7224 */ /* 0x080fe200078e022e */
[----:B------:R-:W-:Y:S01]  /*75b0*/  MOV R43, R177 ;  /* 0x000000b1002b7202 */ /* 0x000fe20000000f00 */
[----:B------:R-:W-:Y:S01]  /*75c0*/  IMAD R47, R127, R110, R47 ;  /* 0x0000006e7f2f7224 */ /* 0x000fe200078e022f */
[----:B------:R-:W-:Y:S01]  /*75d0*/  SHF.R.S32.HI R42, RZ, 0x18, R176 ;  /* 0x00000018ff2a7819 */ /* 0x000fe200000114b0 */
[----:B------:R-:W-:Y:S01]  /*75e0*/  IMAD R4, R106, R4, RZ ;  /* 0x000000046a047224 */ /* 0x000fe200078e02ff */
[----:B------:R-:W-:Y:S01]  /*75f0*/  I2IP.S8.S32.SAT R228, R41, R40, R228 ;  /* 0x0000002829e47239 */ /* 0x000fe200000014e4 */
[-C--:B------:R-:W-:Y:S01]  /*7600*/  IMAD R48, R43, R110.reuse, R48 ;  /* 0x0000006e2b307224 */ /* 0x080fe200078e0230 */
[----:B------:R-:W-:Y:S01]  /*7610*/  MOV R41, R171 ;  /* 0x000000ab00297202 */ /* 0x000fe20000000f00 */
[-C--:B------:R-:W-:Y:S01]  /*7620*/  IMAD R49, R42, R110.reuse, R49 ;  /* 0x0000006e2a317224 */ /* 0x080fe200078e0231 */
[----:B------:R-:W-:Y:S01]  /*7630*/  SHF.R.S32.HI R40, RZ, 0x18, R170 ;  /* 0x00000018ff287819 */ /* 0x000fe200000114aa */
[-C--:B------:R-:W-:Y:S01]  /*7640*/  IMAD R50, R111, R110.reuse, R50 ;  /* 0x0000006e6f327224 */ /* 0x080fe200078e0232 */
[----:B------:R-:W-:Y:S01]  /*7650*/  SHF.R.S32.HI R43, RZ, 0x18, R169 ;  /* 0x00000018ff2b7819 */ /* 0x000fe200000114a9 */
[----:B------:R-:W-:Y:S01]  /*7660*/  IMAD R51, R128, R110, R51 ;  /* 0x0000006e80337224 */ /* 0x000fe200078e0233 */
[----:B------:R-:W-:Y:S01]  /*7670*/  I2IP.S8.S32.SAT R222, R83, R82, RZ ;  /* 0x0000005253de7239 */ /* 0x000fe200000014ff */
[-C--:B------:R-:W-:Y:S01]  /*7680*/  IMAD R52, R41, R110.reuse, R52 ;  /* 0x0000006e29347224 */ /* 0x080fe200078e0234 */
[----:B------:R-:W-:Y:S01]  /*7690*/  MOV R41, R165 ;  /* 0x000000a500297202 */ /* 0x000fe20000000f00 */
[-C--:B------:R-:W-:Y:S01]  /*76a0*/  IMAD R53, R40, R110.reuse, R53 ;  /* 0x0000006e28357224 */ /* 0x080fe200078e0235 */
[----:B------:R-:W-:Y:S01]  /*76b0*/  SHF.R.S32.HI R40, RZ, 0x18, R164 ;  /* 0x00000018ff287819 */ /* 0x000fe200000114a4 */
[----:B------:R-:W-:Y:S01]  /*76c0*/  IMAD R54, R43, R110, R54 ;  /* 0x0000006e2b367224 */ /* 0x000fe200078e0236 */
[----:B------:R-:W-:Y:S01]  /*76d0*/  SHF.R.S32.HI R43, RZ, 0x18, R163 ;  /* 0x00000018ff2b7819 */ /* 0x000fe200000114a3 */
[----:B------:R-:W-:Y:S01]  /*76e0*/  IMAD R5, R106, R5, RZ ;  /* 0x000000056a057224 */ /* 0x000fe200078e02ff */
[----:B------:R-:W-:Y:S01]  /*76f0*/  I2IP.S8.S32.SAT R223, R87, R86, RZ ;  /* 0x0000005657df7239 */ /* 0x000fe200000014ff */
[----:B------:R-:W-:Y:S01]  /*7700*/  IMAD R55, R129, R110, R55 ;  /* 0x0000006e81377224 */ /* 0x000fe200078e0237 */
[----:B------:R-:W-:Y:S01]  /*7710*/  PRMT R144, R138, 0x8880, RZ ;  /* 0x000088808a907816 */ /* 0x000fe200000000ff */
[C---:B------:R-:W-:Y:S01]  /*7720*/  IMAD R6, R106.reuse, R6, RZ ;  /* 0x000000066a067224 */ /* 0x040fe200078e02ff */
[----:B------:R-:W-:Y:S01]  /*7730*/  SHF.R.S32.HI R135, RZ, 0x18, R137 ;  /* 0x00000018ff877819 */ /* 0x000fe20000011489 */
[----:B------:R-:W-:Y:S01]  /*7740*/  IMAD R4, R41, R110, R4 ;  /* 0x0000006e29047224 */ /* 0x000fe200078e0204 */
[----:B------:R-:W-:Y:S01]  /*7750*/  MOV R41, R159 ;  /* 0x0000009f00297202 */ /* 0x000fe20000000f00 */
[----:B------:R-:W-:Y:S01]  /*7760*/  IMAD R7, R106, R7, RZ ;  /* 0x000000076a077224 */ /* 0x000fe200078e02ff */
[----:B------:R-:W-:Y:S01]  /*7770*/  I2IP.S8.S32.SAT R220, R69, R68, R220 ;  /* 0x0000004445dc7239 */ /* 0x000fe200000014dc */
[-C--:B------:R-:W-:Y:S01]  /*7780*/  IMAD R5, R40, R110.reuse, R5 ;  /* 0x0000006e28057224 */ /* 0x080fe200078e0205 */
[----:B------:R-:W-:Y:S01]  /*7790*/  SHF.R.S32.HI R40, RZ, 0x18, R158 ;  /* 0x00000018ff287819 */ /* 0x000fe2000001149e */
[----:B------:R-:W-:Y:S01]  /*77a0*/  IMAD R6, R43, R110, R6 ;  /* 0x0000006e2b067224 */ /* 0x000fe200078e0206 */
[----:B------:R-:W-:Y:S01]  /*77b0*/  SHF.R.S32.HI R43, RZ, 0x18, R157 ;  /* 0x00000018ff2b7819 */ /* 0x000fe2000001149d */
[----:B------:R-:W-:Y:S01]  /*77c0*/  IMAD R8, R106, R8, RZ ;  /* 0x000000086a087224 */ /* 0x000fe200078e02ff */
[----:B------:R-:W-:Y:S01]  /*77d0*/  I2IP.S8.S32.SAT R221, R73, R72, R221 ;  /* 0x0000004849dd7239 */ /* 0x000fe200000014dd */
[----:B------:R-:W-:Y:S01]  /*77e0*/  IMAD R7, R130, R110, R7 ;  /* 0x0000006e82077224 */ /* 0x000fe200078e0207 */
[----:B------:R-:W-:Y:S01]  /*77f0*/  I2IP.S8.S32.SAT R222, R77, R76, R222 ;  /* 0x0000004c4dde7239 */ /* 0x000fe200000014de */
[C---:B------:R-:W-:Y:S01]  /*7800*/  IMAD R9, R106.reuse, R9, RZ ;  /* 0x000000096a097224 */ /* 0x040fe200078e02ff */
[----:B------:R-:W-:Y:S01]  /*7810*/  I2IP.S8.S32.SAT R223, R81, R80, R223 ;  /* 0x0000005051df7239 */ /* 0x000fe200000014df */
[C---:B------:R-:W-:Y:S01]  /*7820*/  IMAD R10, R106.reuse, R10, RZ ;  /* 0x0000000a6a0a7224 */ /* 0x040fe200078e02ff */
[----:B------:R-:W-:Y:S01]  /*7830*/  I2IP.S8.S32.SAT R42, R7, R6, RZ ;  /* 0x00000006072a7239 */ /* 0x000fe200000014ff */
[----:B------:R-:W-:Y:S01]  /*7840*/  IMAD R8, R41, R110, R8 ;  /* 0x0000006e29087224 */ /* 0x000fe200078e0208 */
[----:B------:R-:W-:Y:S01]  /*7850*/  MOV R7, R156 ;  /* 0x0000009c00077202 */ /* 0x000fe20000000f00 */
[----:B------:R-:W-:Y:S01]  /*7860*/  IMAD R11, R106, R11, RZ ;  /* 0x0000000b6a0b7224 */ /* 0x000fe200078e02ff */
[----:B------:R-:W-:Y:S01]  /*7870*/  SHF.R.S32.HI R6, RZ, 0x18, R155 ;  /* 0x00000018ff067819 */ /* 0x000fe2000001149b */
[----:B------:R-:W-:Y:S01]  /*7880*/  IMAD R9, R40, R110, R9 ;  /* 0x0000006e28097224 */ /* 0x000fe200078e0209 */
[----:B------:R-:W-:Y:S01]  /*7890*/  SHF.R.S32.HI R41, RZ, 0x18, R154 ;  /* 0x00000018ff297819 */ /* 0x000fe2000001149a */
[C---:B------:R-:W-:Y:S01]  /*78a0*/  IMAD R12, R106.reuse, R12, RZ ;  /* 0x0000000c6a0c7224 */ /* 0x040fe200078e02ff */
[----:B------:R-:W-:Y:S01]  /*78b0*/  I2IP.S8.S32.SAT R40, R5, R4, R42 ;  /* 0x0000000405287239 */ /* 0x000fe2000000142a */
[-C--:B------:R-:W-:Y:S01]  /*78c0*/  IMAD R10, R43, R110.reuse, R10 ;  /* 0x0000006e2b0a7224 */ /* 0x080fe200078e020a */
[----:B------:R-:W-:Y:S01]  /*78d0*/  SHF.R.S32.HI R4, RZ, 0x18, R152 ;  /* 0x00000018ff047819 */ /* 0x000fe20000011498 */
[----:B------:R-:W-:Y:S01]  /*78e0*/  IMAD R13, R106, R13, RZ ;  /* 0x0000000d6a0d7224 */ /* 0x000fe200078e02ff */
[----:B------:R-:W-:Y:S01]  /*78f0*/  SHF.L.U32 R142, R138, 0x8, RZ ;  /* 0x000000088a8e7819 */ /* 0x000fe200000006ff */
[----:B------:R-:W-:Y:S01]  /*7900*/  IMAD R11, R131, R110, R11 ;  /* 0x0000006e830b7224 */ /* 0x000fe200078e020b */
[----:B------:R-:W-:Y:S01]  /*7910*/  PRMT R141, R139, 0x8880, RZ ;  /* 0x000088808b8d7816 */ /* 0x000fe200000000ff */
[C---:B------:R-:W-:Y:S01]  /*7920*/  IMAD R14, R106.reuse, R14, RZ ;  /* 0x0000000e6a0e7224 */ /* 0x040fe200078e02ff */
[----:B------:R-:W-:Y:S01]  /*7930*/  SHF.R.S32.HI R136, RZ, 0x18, R138 ;  /* 0x00000018ff887819 */ /* 0x000fe2000001148a */
[-C--:B------:R-:W-:Y:S01]  /*7940*/  IMAD R12, R7, R110.reuse, R12 ;  /* 0x0000006e070c7224 */ /* 0x080fe200078e020c */
[----:B------:R-:W-:Y:S01]  /*7950*/  SHF.R.S32.HI R7, RZ, 0x18, R151 ;  /* 0x00000018ff077819 */ /* 0x000fe20000011497 */
[----:B------:R-:W-:Y:S01]  /*7960*/  IMAD R15, R106, R15, RZ ;  /* 0x0000000f6a0f7224 */ /* 0x000fe200078e02ff */
[----:B------:R-:W-:Y:S01]  /*7970*/  SHF.L.U32 R140, R139, 0x10, RZ ;  /* 0x000000108b8c7819 */ /* 0x000fe200000006ff */
[----:B------:R-:W-:Y:S01]  /*7980*/  IMAD R13, R6, R110, R13 ;  /* 0x0000006e060d7224 */ /* 0x000fe200078e020d */
[----:B------:R-:W-:Y:S01]  /*7990*/  I2IP.S8.S32.SAT R10, R11, R10, RZ ;  /* 0x0000000a0b0a7239 */ /* 0x000fe200000014ff */
[C---:B------:R-:W-:Y:S01]  /*79a0*/  IMAD R16, R106.reuse, R16, RZ ;  /* 0x000000106a107224 */ /* 0x040fe200078e02ff */
[----:B------:R-:W-:Y:S01]  /*79b0*/  SHF.L.U32 R138, R139, 0x8, RZ ;  /* 0x000000088b8a7819 */ /* 0x000fe200000006ff */
[----:B------:R-:W-:Y:S01]  /*79c0*/  IMAD R14, R41, R110, R14 ;  /* 0x0000006e290e7224 */ /* 0x000fe200078e020e */
[----:B------:R-:W-:Y:S01]  /*79d0*/  I2IP.S8.S32.SAT R46, R47, R46, RZ ;  /* 0x0000002e2f2e7239 */ /* 0x000fe200000014ff */
[----:B------:R-:W-:Y:S01]  /*79e0*/  IMAD.MOV.U32 R5, RZ, RZ, R153 ;  /* 0x000000ffff057224 */ /* 0x000fe200078e0099 */
[----:B------:R-:W-:Y:S01]  /*79f0*/  I2IP.S8.S32.SAT R50, R51, R50, RZ ;  /* 0x0000003233327239 */ /* 0x000fe200000014ff */
[----:B------:R-:W-:Y:S01]  /*7a00*/  IMAD R17, R106, R17, RZ ;  /* 0x000000116a117224 */ /* 0x000fe200078e02ff */
[----:B------:R-:W-:Y:S01]  /*7a10*/  I2IP.S8.S32.SAT R54, R55, R54, RZ ;  /* 0x0000003637367239 */ /* 0x000fe200000014ff */
[----:B------:R-:W-:Y:S01]  /*7a20*/  IMAD R15, R132, R110, R15 ;  /* 0x0000006e840f7224 */ /* 0x000fe200078e020f */
[----:B------:R-:W-:Y:S01]  /*7a30*/  I2IP.S8.S32.SAT R41, R9, R8, R10 ;  /* 0x0000000809297239 */ /* 0x000fe2000000140a */
[C---:B------:R-:W-:Y:S01]  /*7a40*/  IMAD R18, R106.reuse, R18, RZ ;  /* 0x000000126a127224 */ /* 0x040fe200078e02ff */
[----:B------:R-:W-:Y:S01]  /*7a50*/  I2IP.S8.S32.SAT R229, R45, R44, R46 ;  /* 0x0000002c2de57239 */ /* 0x000fe2000000142e */
[----:B------:R-:W-:Y:S01]  /*7a60*/  IMAD R16, R5, R110, R16 ;  /* 0x0000006e05107224 */ /* 0x000fe200078e0210 */
[----:B------:R-:W-:Y:S01]  /*7a70*/  MOV R5, R150 ;  /* 0x0000009600057202 */ /* 0x000fe20000000f00 */
[----:B------:R-:W-:Y:S01]  /*7a80*/  IMAD R19, R106, R19, RZ ;  /* 0x000000136a137224 */ /* 0x000fe200078e02ff */
[----:B------:R-:W-:Y:S01]  /*7a90*/  I2IP.S8.S32.SAT R230, R49, R48, R50 ;  /* 0x0000003031e67239 */ /* 0x000fe20000001432 */
[----:B------:R-:W-:Y:S01]  /*7aa0*/  IMAD R17, R4, R110, R17 ;  /* 0x0000006e04117224 */ /* 0x000fe200078e0211 */
[----:B------:R-:W-:Y:S01]  /*7ab0*/  SHF.R.S32.HI R4, RZ, 0x18, R149 ;  /* 0x00000018ff047819 */ /* 0x000fe20000011495 */
[C---:B------:R-:W-:Y:S01]  /*7ac0*/  IMAD R20, R106.reuse, R20, RZ ;  /* 0x000000146a147224 */ /* 0x040fe200078e02ff */
[----:B------:R-:W-:Y:S01]  /*7ad0*/  I2IP.S8.S32.SAT R231, R53, R52, R54 ;  /* 0x0000003435e77239 */ /* 0x000fe20000001436 */
[-C--:B------:R-:W-:Y:S01]  /*7ae0*/  IMAD R18, R7, R110.reuse, R18 ;  /* 0x0000006e07127224 */ /* 0x080fe200078e0212 */
[----:B------:R-:W-:Y:S01]  /*7af0*/  SHF.R.S32.HI R7, RZ, 0x18, R148 ;  /* 0x00000018ff077819 */ /* 0x000fe20000011494 */
[C---:B------:R-:W-:Y:S01]  /*7b00*/  IMAD R21, R106.reuse, R21, RZ ;  /* 0x000000156a157224 */ /* 0x040fe200078e02ff */
[----:B------:R-:W-:Y:S01]  /*7b10*/  SHF.R.S32.HI R9, RZ, 0x18, R138 ;  /* 0x00000018ff097819 */ /* 0x000fe2000001148a */
[----:B------:R-:W-:Y:S01]  /*7b20*/  IMAD R19, R133, R110, R19 ;  /* 0x0000006e85137224 */ /* 0x000fe200078e0213 */
[----:B------:R1:W-:Y:S01]  /*7b30*/  STS.128 [R240+UR43+0x3200], R224 ;  /* 0x003200e0f0007988 */ /* 0x0003e20008000c2b */
[----:B------:R-:W-:Y:S01]  /*7b40*/  SHF.R.S32.HI R137, RZ, 0x18, R139 ;  /* 0x00000018ff897819 */ /* 0x000fe2000001148b */
[C---:B------:R-:W-:Y:S01]  /*7b50*/  IMAD R22, R106.reuse, R22, RZ ;  /* 0x000000166a167224 */ /* 0x040fe200078e02ff */
[----:B------:R-:W-:Y:S01]  /*7b60*/  I2IP.S8.S32.SAT R14, R15, R14, RZ ;  /* 0x0000000e0f0e7239 */ /* 0x000fe200000014ff */
[----:B------:R-:W-:Y:S01]  /*7b70*/  IMAD R20, R5, R110, R20 ;  /* 0x0000006e05147224 */ /* 0x000fe200078e0214 */
[----:B------:R-:W-:Y:S01]  /*7b80*/  MOV R5, R147 ;  /* 0x0000009300057202 */ /* 0x000fe20000000f00 */
[----:B------:R-:W-:Y:S01]  /*7b90*/  IMAD R23, R106, R23, RZ ;  /* 0x000000176a177224 */ /* 0x000fe200078e02ff */
[----:B------:R-:W-:Y:S01]  /*7ba0*/  I2IP.S8.S32.SAT R18, R19, R18, RZ ;  /* 0x0000001213127239 */ /* 0x000fe200000014ff */
[----:B------:R-:W-:Y:S01]  /*7bb0*/  IMAD R21, R4, R110, R21 ;  /* 0x0000006e04157224 */ /* 0x000fe200078e0215 */
[----:B------:R3:W-:Y:S01]  /*7bc0*/  STS.128 [R239+0x3200], R220 ;  /* 0x003200dcef007388 */ /* 0x0007e20000000c00 */
[----:B------:R-:W-:Y:S01]  /*7bd0*/  SHF.R.S32.HI R4, RZ, 0x18, R146 ;  /* 0x00000018ff047819 */ /* 0x000fe20000011492 */
[C---:B------:R-:W-:Y:S01]  /*7be0*/  IMAD R24, R106.reuse, R24, RZ ;  /* 0x000000186a187224 */ /* 0x040fe200078e02ff */
[----:B------:R-:W-:Y:S01]  /*7bf0*/  I2IP.S8.S32.SAT R42, R13, R12, R14 ;  /* 0x0000000c0d2a7239 */ /* 0x000fe2000000140e */
[----:B------:R-:W-:Y:S01]  /*7c00*/  IMAD R22, R7, R110, R22 ;  /* 0x0000006e07167224 */ /* 0x000fe200078e0216 */
[----:B------:R-:W-:Y:S01]  /*7c10*/  SHF.R.S32.HI R7, RZ, 0x18, R145 ;  /* 0x00000018ff077819 */ /* 0x000fe20000011491 */
[----:B------:R-:W-:Y:S01]  /*7c20*/  IMAD R25, R106, R25, RZ ;  /* 0x000000196a197224 */ /* 0x000fe200078e02ff */
[----:B------:R-:W-:Y:S01]  /*7c30*/  I2IP.S8.S32.SAT R43, R17, R16, R18 ;  /* 0x00000010112b7239 */ /* 0x000fe20000001412 */
[-C--:B------:R-:W-:Y:S01]  /*7c40*/  IMAD R23, R134, R110.reuse, R23 ;  /* 0x0000006e86177224 */ /* 0x080fe200078e0217 */
[----:B------:R-:W-:Y:S01]  /*7c50*/  BSSY.RECONVERGENT B0, `(.L_x_112) ;  /* 0x0000050000007945 */ /* 0x000fe20003800200 */
[----:B------:R-:W-:Y:S01]  /*7c60*/  IMAD R24, R5, R110, R24 ;  /* 0x0000006e05187224 */ /* 0x000fe200078e0218 */
[----:B------:R-:W-:Y:S01]  /*7c70*/  MOV R5, R144 ;  /* 0x0000009000057202 */ /* 0x000fe20000000f00 */
[----:B------:R-:W-:Y:S01]  /*7c80*/  IMAD R26, R106, R26, RZ ;  /* 0x0000001a6a1a7224 */ /* 0x000fe200078e02ff */
[----:B------:R-:W-:Y:S01]  /*7c90*/  I2IP.S8.S32.SAT R22, R23, R22, RZ ;  /* 0x0000001617167239 */ /* 0x000fe200000014ff */
[----:B------:R-:W-:Y:S01]  /*7ca0*/  IMAD R25, R4, R110, R25 ;  /* 0x0000006e04197224 */ /* 0x000fe200078e0219 */
[----:B------:R-:W-:Y:S01]  /*7cb0*/  SHF.R.S32.HI R4, RZ, 0x18, R143 ;  /* 0x00000018ff047819 */ /* 0x000fe2000001148f */
[C---:B------:R-:W-:Y:S01]  /*7cc0*/  IMAD R27, R106.reuse, R27, RZ ;  /* 0x0000001b6a1b7224 */ /* 0x040fe200078e02ff */
[----:B------:R-:W-:Y:S01]  /*7cd0*/  I2IP.S8.S32.SAT R20, R21, R20, R22 ;  /* 0x0000001415147239 */ /* 0x000fe20000001416 */
[C---:B------:R-:W-:Y:S01]  /*7ce0*/  IMAD R28, R106.reuse, R28, RZ ;  /* 0x0000001c6a1c7224 */ /* 0x040fe200078e02ff */
[----:B------:R-:W-:Y:S01]  /*7cf0*/  IADD3 R109, PT, PT, R109, 0x1, RZ ;  /* 0x000000016d6d7810 */ /* 0x000fe20007ffe0ff */
[-C--:B------:R-:W-:Y:S01]  /*7d00*/  IMAD R26, R7, R110.reuse, R26 ;  /* 0x0000006e071a7224 */ /* 0x080fe200078e021a */
[----:B------:R-:W-:Y:S01]  /*7d10*/  MOV R7, R141 ;  /* 0x0000008d00077202 */ /* 0x000fe20000000f00 */
[----:B------:R-:W-:Y:S01]  /*7d20*/  IMAD R27, R135, R110, R27 ;  /* 0x0000006e871b7224 */ /* 0x000fe200078e021b */
[----:B-1----:R-:W-:Y:S01]  /*7d30*/  I2IP.S8.S32.SAT R224, R89, R88, RZ ;  /* 0x0000005859e07239 */ /* 0x002fe200000014ff */
[----:B------:R-:W-:Y:S01]  /*7d40*/  IMAD R28, R5, R110, R28 ;  /* 0x0000006e051c7224 */ /* 0x000fe200078e021c */
[----:B------:R-:W-:Y:S01]  /*7d50*/  I2IP.S8.S32.SAT R225, R93, R92, RZ ;  /* 0x0000005c5de17239 */ /* 0x000fe200000014ff */
[C---:B------:R-:W-:Y:S01]  /*7d60*/  IMAD R29, R106.reuse, R29, RZ ;  /* 0x0000001d6a1d7224 */ /* 0x040fe200078e02ff */
[----:B------:R-:W-:Y:S01]  /*7d70*/  I2IP.S8.S32.SAT R226, R97, R96, RZ ;  /* 0x0000006061e27239 */ /* 0x000fe200000014ff */
[----:B------:R-:W-:Y:S01]  /*7d80*/  IMAD R30, R106, R30, RZ ;  /* 0x0000001e6a1e7224 */ /* 0x000fe200078e02ff */
[----:B------:R-:W-:Y:S01]  /*7d90*/  I2IP.S8.S32.SAT R227, R39, R38, RZ ;  /* 0x0000002627e37239 */ /* 0x000fe200000014ff */
[----:B------:R-:W-:Y:S01]  /*7da0*/  IMAD R29, R4, R110, R29 ;  /* 0x0000006e041d7224 */ /* 0x000fe200078e021d */
[----:B------:R-:W-:Y:S01]  /*7db0*/  I2IP.S8.S32.SAT R224, R85, R84, R224 ;  /* 0x0000005455e07239 */ /* 0x000fe200000014e0 */
[C---:B------:R-:W-:Y:S01]  /*7dc0*/  IMAD R31, R106.reuse, R31, RZ ;  /* 0x0000001f6a1f7224 */ /* 0x040fe200078e02ff */
[----:B------:R-:W-:Y:S01]  /*7dd0*/  I2IP.S8.S32.SAT R225, R91, R90, R225 ;  /* 0x0000005a5be17239 */ /* 0x000fe200000014e1 */
[C---:B------:R-:W-:Y:S01]  /*7de0*/  IMAD R32, R106.reuse, R32, RZ ;  /* 0x000000206a207224 */ /* 0x040fe200078e02ff */
[----:B------:R-:W-:Y:S01]  /*7df0*/  I2IP.S8.S32.SAT R226, R95, R94, R226 ;  /* 0x0000005e5fe27239 */ /* 0x000fe200000014e2 */
[C---:B------:R-:W-:Y:S01]  /*7e00*/  IMAD R33, R106.reuse, R33, RZ ;  /* 0x000000216a217224 */ /* 0x040fe200078e02ff */
[----:B------:R-:W-:Y:S01]  /*7e10*/  I2IP.S8.S32.SAT R227, R37, R36, R227 ;  /* 0x0000002425e37239 */ /* 0x000fe200000014e3 */
[C---:B------:R-:W-:Y:S01]  /*7e20*/  IMAD R34, R106.reuse, R34, RZ ;  /* 0x000000226a227224 */ /* 0x040fe200078e02ff */
[----:B------:R-:W-:Y:S01]  /*7e30*/  SHF.R.S32.HI R5, RZ, 0x18, R142 ;  /* 0x00000018ff057819 */ /* 0x000fe2000001148e */
[----:B------:R-:W-:Y:S01]  /*7e40*/  IMAD R35, R106, R35, RZ ;  /* 0x000000236a237224 */ /* 0x000fe200078e02ff */
[----:B------:R-:W-:Y:S01]  /*7e50*/  SHF.R.S32.HI R4, RZ, 0x18, R140 ;  /* 0x00000018ff047819 */ /* 0x000fe2000001148c */
[----:B------:R3:W-:Y:S02]  /*7e60*/  STS.128 [R240+UR43+0x4200], R224 ;  /* 0x004200e0f0007988 */ /* 0x0007e40008000c2b */
[-C--:B------:R-:W-:Y:S02]  /*7e70*/  IMAD R30, R5, R110.reuse, R30 ;  /* 0x0000006e051e7224 */ /* 0x080fe400078e021e */
[-C--:B------:R-:W-:Y:S02]  /*7e80*/  IMAD R31, R136, R110.reuse, R31 ;  /* 0x0000006e881f7224 */ /* 0x080fe400078e021f */
[-C--:B------:R-:W-:Y:S02]  /*7e90*/  IMAD R32, R7, R110.reuse, R32 ;  /* 0x0000006e07207224 */ /* 0x080fe400078e0220 */
[----:B------:R3:W-:Y:S01]  /*7ea0*/  STS.128 [R239+0x4200], R228 ;  /* 0x004200e4ef007388 */ /* 0x0007e20000000c00 */
[----:B------:R-:W-:Y:S01]  /*7eb0*/  IMAD R33, R4, R110, R33 ;  /* 0x0000006e04217224 */ /* 0x000fe200078e0221 */
[----:B------:R-:W-:Y:S01]  /*7ec0*/  I2IP.S8.S32.SAT R4, R27, R26, RZ ;  /* 0x0000001a1b047239 */ /* 0x000fe200000014ff */
[----:B------:R-:W-:Y:S01]  /*7ed0*/  IMAD R34, R9, R110, R34 ;  /* 0x0000006e09227224 */ /* 0x000fe200078e0222 */
[----:B------:R-:W-:Y:S01]  /*7ee0*/  I2IP.S8.S32.SAT R5, R31, R30, RZ ;  /* 0x0000001e1f057239 */ /* 0x000fe200000014ff */
[----:B------:R-:W-:Y:S01]  /*7ef0*/  IMAD R35, R137, R110, R35 ;  /* 0x0000006e89237224 */ /* 0x000fe200078e0223 */
[----:B------:R-:W-:Y:S02]  /*7f00*/  I2IP.S8.S32.SAT R21, R25, R24, R4 ;  /* 0x0000001819157239 */ /* 0x000fe40000001404 */
[----:B------:R3:W-:Y:S01]  /*7f10*/  STS.128 [R240+UR43+0x5200], R40 ;  /* 0x00520028f0007988 */ /* 0x0007e20008000c2b */
[----:B------:R-:W-:Y:S02]  /*7f20*/  I2IP.S8.S32.SAT R22, R29, R28, R5 ;  /* 0x0000001c1d167239 */ /* 0x000fe40000001405 */
[----:B------:R-:W-:Y:S04]  /*7f30*/  I2IP.S8.S32.SAT R6, R35, R34, RZ ;  /* 0x0000002223067239 */ /* 0x000fe800000014ff */
[----:B------:R-:W-:Y:S05]  /*7f40*/  I2IP.S8.S32.SAT R23, R33, R32, R6 ;  /* 0x0000002021177239 */ /* 0x000fea0000001406 */
[----:B------:R3:W-:Y:S01]  /*7f50*/  STS.128 [R239+0x5200], R20 ;  /* 0x00520014ef007388 */ /* 0x0007e20000000c00 */
[----:B------:R-:W-:Y:S01]  /*7f60*/  @!PT LDS RZ, [RZ] ;  /* 0x00000000fffff984 */ /* 0x000fe20000000800 */
[----:B------:R-:W-:Y:S01]  /*7f70*/  @!PT LDS RZ, [RZ] ;  /* 0x00000000fffff984 */ /* 0x000fe20000000800 */
[----:B------:R-:W-:Y:S01]  /*7f80*/  @!PT LDS RZ, [RZ] ;  /* 0x00000000fffff984 */ /* 0x000fe20000000800 */
[----:B------:R-:W-:Y:S01]  /*7f90*/  @!PT LDS RZ, [RZ] ;  /* 0x00000000fffff984 */ /* 0x000fe20000000800 */
[----:B------:R1:W-:Y:S07]  /*7fa0*/  MEMBAR.ALL.CTA ;  /* 0x0000000000007992 */ /* 0x0003ee0000008000 */
[----:B-1----:R-:W1:Y:S02]  /*7fb0*/  FENCE.VIEW.ASYNC.S ;  /* 0x00000000000073c6 */ /* 0x002e640000000000 */
[----:B-1----:R-:W-:Y:S06]  /*7fc0*/  BAR.SYNC.DEFER_BLOCKING 0x1, 0x80 ;  /* 0x0042000000007b1d */ /* 0x002fec0000010000 */
[----:B------:R-:W-:Y:S05]  /*7fd0*/  @P0 BRA `(.L_x_113) ;  /* 0x00000000005c0947 */ /* 0x000fea0003800000 */
[----:B------:R-:W-:Y:S01]  /*7fe0*/  UIADD3 UR4, UPT, UPT, UR43, 0x3200, URZ ;  /* 0x000032002b047890 */ /* 0x000fe2000fffe0ff */
[----:B------:R-:W-:Y:S01]  /*7ff0*/  R2UR UR13, R233 ;  /* 0x00000000e90d72ca */ /* 0x000fe200000e0000 */
[----:B------:R-:W-:Y:S01]  /*8000*/  UIADD3 UR16, UP0, UPT, UR46, 0x680, URZ ;  /* 0x000006802e107890 */ /* 0x000fe2000ff1e0ff */
[----:B------:R-:W-:Y:S01]  /*8010*/  R2UR UR14, R219 ;  /* 0x00000000db0e72ca */ /* 0x000fe200000e0000 */
[----:B------:R-:W-:Y:S01]  /*8020*/  UMOV UR15, UR36 ;  /* 0x00000024000f7c82 */ /* 0x000fe20008000000 */
[----:B------:R-:W-:Y:S01]  /*8030*/  UIADD3 UR8, UPT, UPT, UR43, 0x4200, URZ ;  /* 0x000042002b087890 */ /* 0x000fe2000fffe0ff */
[----:B------:R-:W-:Y:S01]  /*8040*/  IMAD.U32 R246, RZ, RZ, UR4 ;  /* 0x00000004fff67e24 */ /* 0x000fe2000f8e00ff */
[----:B------:R-:W-:Y:S01]  /*8050*/  UIADD3.X UR17, UPT, UPT, URZ, UR47, URZ, UP0, !UPT ;  /* 0x0000002fff117290 */ /* 0x000fe200087fe4ff */
[----:B------:R-:W-:Y:S01]  /*8060*/  UMOV UR11, UR36 ;  /* 0x00000024000b7c82 */ /* 0x000fe20008000000 */
[----:B------:R-:W-:Y:S02]  /*8070*/  UIADD3 UR4, UPT, UPT, UR43, 0x5200, URZ ;  /* 0x000052002b047890 */ /* 0x000fe4000fffe0ff */
[----:B------:R-:W-:Y:S01]  /*8080*/  R2UR UR12, R246 ;  /* 0x00000000f60c72ca */ /* 0x000fe200000e0000 */
[----:B------:R-:W-:Y:S02]  /*8090*/  UMOV UR7, UR36 ;  /* 0x0000002400077c82 */ /* 0x000fe40008000000 */
[----:B------:R-:W-:Y:S02]  /*80a0*/  UIMAD UR13, UR13, 0x60, URZ ;  /* 0x000000600d0d78a4 */ /* 0x000fe4000f8e02ff */
[----:B------:R-:W-:Y:S02]  /*80b0*/  USHF.L.U32 UR14, UR14, 0x7, URZ ;  /* 0x000000070e0e7899 */ /* 0x000fe400080006ff */
[----:B------:R-:W-:Y:S02]  /*80c0*/  UIADD3 UR9, UPT, UPT, UR13, 0x20, URZ ;  /* 0x000000200d097890 */ /* 0x000fe4000fffe0ff */
[----:B------:R-:W-:Y:S03]  /*80d0*/  UIADD3 UR5, UPT, UPT, UR13, 0x40, URZ ;  /* 0x000000400d057890 */ /* 0x000fe6000fffe0ff */
[----:B------:R-:W-:Y:S01]  /*80e0*/  UMOV UR10, UR14 ;  /* 0x0000000e000a7c82 */ /* 0x000fe20008000000 */
[----:B------:R-:W-:Y:S01]  /*80f0*/  UMOV UR6, UR14 ;  /* 0x0000000e00067c82 */ /* 0x000fe20008000000 */
[----:B------:R1:W-:Y:S02]  /*8100*/  UTMASTG.3D [UR12], [UR16] ;  /* 0x0000000c100073b5 */ /* 0x0003e40008010000 */
[----:B------:R1:W-:Y:S02]  /*8110*/  UTMASTG.3D [UR8], [UR16] ;  /* 0x00000008100073b5 */ /* 0x0003e40008010000 */
[----:B------:R1:W-:Y:S01]  /*8120*/  UTMASTG.3D [UR4], [UR16] ;  /* 0x00000004100073b5 */ /* 0x0003e20008010000 */
[----:B------:R0:W-:Y:S01]  /*8130*/  UTMACMDFLUSH ;  /* 0x00000000000079b7 */ /* 0x0001e20000000000 */
[----:B-1----:R-:W-:Y:S04]  /*8140*/  DEPBAR.LE SB0, 0x0 ;  /* 0x000080000000791a */ /* 0x002fe80000000000 */
.L_x_113:
[----:B------:R-:W-:Y:S05]  /*8150*/  BSYNC.RECONVERGENT B0 ;  /* 0x0000000000007941 */ /* 0x000fea0003800200 */
.L_x_112:
[----:B------:R-:W-:Y:S01]  /*8160*/  BAR.SYNC.DEFER_BLOCKING 0x1, 0x80 ;  /* 0x0042000000007b1d */ /* 0x000fe20000010000 */
[----:B------:R-:W-:Y:S01]  /*8170*/  ISETP.NE.AND P2, PT, R247, RZ, PT ;  /* 0x000000fff700720c */ /* 0x000fe20003f45270 */
[----:B------:R-:W-:Y:S01]  /*8180*/  IMAD.IADD R233, R105, 0x1, R218 ;  /* 0x0000000169e97824 */ /* 0x000fe200078e02da */
[----:B------:R-:W-:Y:S01]  /*8190*/  ISETP.NE.AND P0, PT, R248, 0x2, PT ;  /* 0x00000002f800780c */ /* 0x000fe20003f05270 */
[----:B------:R-:W-:Y:S01]  /*81a0*/  IMAD.IADD R219, R107, 0x1, R232 ;  /* 0x000000016bdb7824 */ /* 0x000fe200078e02e8 */
[----:B------:R-:W-:Y:S02]  /*81b0*/  ISETP.NE.AND P1, PT, R109, 0x4, PT ;  /* 0x000000046d00780c */ /* 0x000fe40003f25270 */
[----:B------:R-:W-:Y:S02]  /*81c0*/  SEL R3, RZ, 0x1, P0 ;  /* 0x00000001ff037807 */ /* 0x000fe40000000000 */
[----:B------:R-:W-:Y:S02]  /*81d0*/  SEL R0, RZ, 0x1, P1 ;  /* 0x00000001ff007807 */ /* 0x000fe40000800000 */
[----:B------:R-:W-:Y:S02]  /*81e0*/  LOP3.LUT R244, R244, R3, RZ, 0x3c, !PT ;  /* 0x00000003f4f47212 */ /* 0x000fe400078e3cff */
[----:B------:R-:W-:Y:S02]  /*81f0*/  LOP3.LUT R245, R245, R0, RZ, 0x3c, !PT ;  /* 0x00000000f5f57212 */ /* 0x000fe400078e3cff */
[----:B------:R-:W-:Y:S02]  /*8200*/  @P2 R2UR UR36, R242 ;  /* 0x00000000f22422ca */ /* 0x000fe400000e0000 */
[----:B------:R-:W-:Y:S02]  /*8210*/  SEL R248, R248, RZ, P0 ;  /* 0x000000fff8f87207 */ /* 0x000fe40000000000 */
[----:B------:R-:W-:Y:S01]  /*8220*/  SEL R109, R109, RZ, P1 ;  /* 0x000000ff6d6d7207 */ /* 0x000fe20000800000 */
[----:B------:R-:W-:Y:S10]  /*8230*/  @P2 BRA `(.L_x_114) ;  /* 0xffffffd000082947 */ /* 0x000ff4000383ffff */
[----:B------:R-:W-:Y:S05]  /*8240*/  EXIT ;  /* 0x000000000000794d */ /* 0x000fea0003800000 */
.L_x_24:
[----:B--2---:R2:W4:Y:S02]  /*8250*/  SYNCS.PHASECHK.TRANS64.TRYWAIT P0, [R3+URZ+0xd0], R2 ;  /* 0x0000d002030075a7 */ /* 0x00452400080011ff */
[----:B----4-:R-:W-:Y:S05]  /*8260*/  @!P0 NANOSLEEP.SYNCS 0x989680 ;  /* 0x009896800000895d */ /* 0x010fea0003900000 */
[----:B------:R-:W4:Y:S02]  /*8270*/  @!P0 SYNCS.PHASECHK.TRANS64 P0, [R3+URZ+0xd0], R2 ;  /* 0x0000d002030085a7 */ /* 0x000f2400080010ff */
[----:B----4-:R-:W-:Y:S05]  /*8280*/  @!P0 BRA `(.L_x_24) ;  /* 0xfffffffc00f08947 */ /* 0x010fea000383ffff */
[----:B------:R-:W-:Y:S05]  /*8290*/  BRA `(.L_x_115) ;  /* 0xffffff9400447947 */ /* 0x000fea000383ffff */
.L_x_27:
[----:B-1----:R-:W-:Y:S07]  /*82a0*/  MOV R2, UR33 ;  /* 0x0000002100027c02 */ /* 0x002fee0008000f00 */
.L_x_116:
[----:B-1----:R1:W2:Y:S02]  /*82b0*/  SYNCS.PHASECHK.TRANS64.TRYWAIT P0, [R2+URZ+0x20], R5 ;  /* 0x00002005020075a7 */ /* 0x0022a400080011ff */
[----:B--2---:R-:W-:Y:S05]  /*82c0*/  @!P0 NANOSLEEP.SYNCS 0x989680 ;  /* 0x009896800000895d */ /* 0x004fea0003900000 */
[----:B------:R-:W2:Y:S02]  /*82d0*/  @!P0 SYNCS.PHASECHK.TRANS64 P0, [R2+URZ+0x20], R5 ;  /* 0x00002005020085a7 */ /* 0x000ea400080010ff */
[----:B--2---:R-:W-:Y:S05]  /*82e0*/  @!P0 BRA `(.L_x_116) ;  /* 0xfffffffc00f08947 */ /* 0x004fea000383ffff */
[----:B------:R-:W-:Y:S05]  /*82f0*/  BRA `(.L_x_26) ;  /* 0xffffff9400ac7947 */ /* 0x000fea000383ffff */
.L_x_34:
[----:B-1----:R-:W-:Y:S07]  /*8300*/  MOV R2, UR33 ;  /* 0x0000002100027c02 */ /* 0x002fee0008000f00 */
.L_x_117:
[----:B-1----:R1:W2:Y:S02]  /*8310*/  SYNCS.PHASECHK.TRANS64.TRYWAIT P0, [R2+URZ+0x20], R5 ;  /* 0x00002005020075a7 */ /* 0x0022a400080011ff */
[----:B--2---:R-:W-:Y:S05]  /*8320*/  @!P0 NANOSLEEP.SYNCS 0x989680 ;  /* 0x009896800000895d */ /* 0x004fea0003900000 */
[----:B------:R-:W2:Y:S02]  /*8330*/  @!P0 SYNCS.PHASECHK.TRANS64 P0, [R2+URZ+0x20], R5 ;  /* 0x00002005020085a7 */ /* 0x000ea400080010ff */
[----:B--2---:R-:W-:Y:S05]  /*8340*/  @!P0 BRA `(.L_x_117) ;  /* 0xfffffffc00f08947 */ /* 0x004fea000383ffff */
[----:B------:R-:W-:Y:S05]  /*8350*/  BRA `(.L_x_33) ;  /* 0xffffff9800987947 */ /* 0x000fea000383ffff */
.L_x_39:
[----:B-1----:R1:W2:Y:S02]  /*8360*/  SYNCS.PHASECHK.TRANS64.TRYWAIT P0, [R2+URZ+0x60], R3 ;  /* 0x00006003020075a7 */ /* 0x0022a400080011ff */
[----:B--2---:R-:W-:Y:S05]  /*8370*/  @!P0 NANOSLEEP.SYNCS 0x989680 ;  /* 0x009896800000895d */ /* 0x004fea0003900000 */
[----:B------:R-:W2:Y:S02]  /*8380*/  @!P0 SYNCS.PHASECHK.TRANS64 P0, [R2+URZ+0x60], R3 ;  /* 0x00006003020085a7 */ /* 0x000ea400080010ff */
[----:B--2---:R-:W-:Y:S05]  /*8390*/  @!P0 BRA `(.L_x_39) ;  /* 0xfffffffc00f08947 */ /* 0x004fea000383ffff */
[----:B------:R-:W-:Y:S05]  /*83a0*/  BRA `(.L_x_118) ;  /* 0xffffff9c00647947 */ /* 0x000fea000383ffff */
.L_x_43:
[----:B---3--:R-:W-:-:S07]  /*83b0*/  MOV R0, UR5 ;  /* 0x0000000500007c02 */ /* 0x008fce0008000f00 */
.L_x_119:
[----:B-1----:R1:W2:Y:S02]  /*83c0*/  SYNCS.PHASECHK.TRANS64.TRYWAIT P0, [R0+URZ], R3 ;  /* 0x00000003000075a7 */ /* 0x0022a400080011ff */
[----:B--2---:R-:W-:Y:S05]  /*83d0*/  @!P0 NANOSLEEP.SYNCS 0x989680 ;  /* 0x009896800000895d */ /* 0x004fea0003900000 */
[----:B------:R-:W2:Y:S02]  /*83e0*/  @!P0 SYNCS.PHASECHK.TRANS64 P0, [R0+URZ], R3 ;  /* 0x00000003000085a7 */ /* 0x000ea400080010ff */
[----:B--2---:R-:W-:Y:S05]  /*83f0*/  @!P0 BRA `(.L_x_119) ;  /* 0xfffffffc00f08947 */ /* 0x004fea000383ffff */
[----:B------:R-:W-:Y:S05]  /*8400*/  BRA `(.L_x_120) ;  /* 0xffffffa000d47947 */ /* 0x000fea000383ffff */
.L_x_44:
[----:B---3--:R-:W-:-:S07]  /*8410*/  MOV R0, UR5 ;  /* 0x0000000500007c02 */ /* 0x008fce0008000f00 */
.L_x_121:
[----:B-1----:R1:W2:Y:S02]  /*8420*/  SYNCS.PHASECHK.TRANS64.TRYWAIT P0, [R0+URZ], R3 ;  /* 0x00000003000075a7 */ /* 0x0022a400080011ff */
[----:B--2---:R-:W-:Y:S05]  /*8430*/  @!P0 NANOSLEEP.SYNCS 0x989680 ;  /* 0x009896800000895d */ /* 0x004fea0003900000 */
[----:B------:R-:W2:Y:S02]  /*8440*/  @!P0 SYNCS.PHASECHK.TRANS64 P0, [R0+URZ], R3 ;  /* 0x00000003000085a7 */ /* 0x000ea400080010ff */
[----:B--2---:R-:W-:Y:S05]  /*8450*/  @!P0 BRA `(.L_x_121) ;  /* 0xfffffffc00f08947 */ /* 0x004fea000383ffff */
[----:B------:R-:W-:Y:S05]  /*8460*/  BRA `(.L_x_122) ;  /* 0xffffffa000e07947 */ /* 0x000fea000383ffff */
.L_x_45:
[----:B---3--:R-:W-:-:S07]  /*8470*/  MOV R0, UR5 ;  /* 0x0000000500007c02 */ /* 0x008fce0008000f00 */
.L_x_123:
[----:B-1----:R1:W2:Y:S02]  /*8480*/  SYNCS.PHASECHK.TRANS64.TRYWAIT P0, [R0+URZ], R3 ;  /* 0x00000003000075a7 */ /* 0x0022a400080011ff */
[----:B--2---:R-:W-:Y:S05]  /*8490*/  @!P0 NANOSLEEP.SYNCS 0x989680 ;  /* 0x009896800000895d */ /* 0x004fea0003900000 */
[----:B------:R-:W2:Y:S02]  /*84a0*/  @!P0 SYNCS.PHASECHK.TRANS64 P0, [R0+URZ], R3 ;  /* 0x00000003000085a7 */ /* 0x000ea400080010ff */
[----:B--2---:R-:W-:Y:S05]  /*84b0*/  @!P0 BRA `(.L_x_123) ;  /* 0xfffffffc00f08947 */ /* 0x004fea000383ffff */
[----:B------:R-:W-:Y:S05]  /*84c0*/  BRA `(.L_x_124) ;  /* 0xffffffa000ec7947 */ /* 0x000fea000383ffff */
.L_x_48:
[----:B-1----:R1:W2:Y:S02]  /*84d0*/  SYNCS.PHASECHK.TRANS64.TRYWAIT P0, [R0+URZ+0xc0], R5 ;  /* 0x0000c005000075a7 */ /* 0x0022a400080011ff */
[----:B--2---:R-:W-:Y:S05]  /*84e0*/  @!P0 NANOSLEEP.SYNCS 0x989680 ;  /* 0x009896800000895d */ /* 0x004fea0003900000 */
[----:B------:R-:W2:Y:S02]  /*84f0*/  @!P0 SYNCS.PHASECHK.TRANS64 P0, [R0+URZ+0xc0], R5 ;  /* 0x0000c005000085a7 */ /* 0x000ea400080010ff */
[----:B--2---:R-:W-:Y:S05]  /*8500*/  @!P0 BRA `(.L_x_48) ;  /* 0xfffffffc00f08947 */ /* 0x004fea000383ffff */
[----:B------:R-:W-:Y:S05]  /*8510*/  BRA `(.L_x_125) ;  /* 0xffffffa4004c7947 */ /* 0x000fea000383ffff */
.L_x_49:
[----:B------:R-:W-:-:S07]  /*8520*/  MOV R0, UR5 ;  /* 0x0000000500007c02 */ /* 0x000fce0008000f00 */
.L_x_126:
[----:B-1----:R1:W2:Y:S02]  /*8530*/  SYNCS.PHASECHK.TRANS64.TRYWAIT P0, [R0+URZ+0x70], R7 ;  /* 0x00007007000075a7 */ /* 0x0022a400080011ff */
[----:B--2---:R-:W-:Y:S05]  /*8540*/  @!P0 NANOSLEEP.SYNCS 0x989680 ;  /* 0x009896800000895d */ /* 0x004fea0003900000 */
[----:B------:R-:W2:Y:S02]  /*8550*/  @!P0 SYNCS.PHASECHK.TRANS64 P0, [R0+URZ+0x70], R7 ;  /* 0x00007007000085a7 */ /* 0x000ea400080010ff */
[----:B--2---:R-:W-:Y:S05]  /*8560*/  @!P0 BRA `(.L_x_126) ;  /* 0xfffffffc00f08947 */ /* 0x004fea000383ffff */
[----:B------:R-:W-:Y:S05]  /*8570*/  BRA `(.L_x_127) ;  /* 0xffffffa4005c7947 */ /* 0x000fea000383ffff */
.L_x_50:
[----:B-1----:R1:W2:Y:S02]  /*8580*/  SYNCS.PHASECHK.TRANS64.TRYWAIT P1, [R0+URZ+0x60], R5 ;  /* 0x00006005000075a7 */ /* 0x0022a400080211ff */
[----:B--2---:R-:W-:Y:S05]  /*8590*/  @!P1 NANOSLEEP.SYNCS 0x989680 ;  /* 0x009896800000995d */ /* 0x004fea0003900000 */
[----:B------:R-:W2:Y:S02]  /*85a0*/  @!P1 SYNCS.PHASECHK.TRANS64 P1, [R0+URZ+0x60], R5 ;  /* 0x00006005000095a7 */ /* 0x000ea400080210ff */
[----:B--2---:R-:W-:Y:S05]  /*85b0*/  @!P1 BRA `(.L_x_50) ;  /* 0xfffffffc00f09947 */ /* 0x004fea000383ffff */
[----:B------:R-:W-:Y:S05]  /*85c0*/  BRA `(.L_x_128) ;  /* 0xffffffa4008c7947 */ /* 0x000fea000383ffff */
.L_x_53:
[----:B------:R-:W-:-:S07]  /*85d0*/  MOV R0, UR5 ;  /* 0x0000000500007c02 */ /* 0x000fce0008000f00 */
.L_x_129:
[----:B-1----:R1:W2:Y:S02]  /*85e0*/  SYNCS.PHASECHK.TRANS64.TRYWAIT P0, [R0+URZ+0x70], R3 ;  /* 0x00007003000075a7 */ /* 0x0022a400080011ff */
[----:B--2---:R-:W-:Y:S05]  /*85f0*/  @!P0 NANOSLEEP.SYNCS 0x989680 ;  /* 0x009896800000895d */ /* 0x004fea0003900000 */
[----:B------:R-:W2:Y:S02]  /*8600*/  @!P0 SYNCS.PHASECHK.TRANS64 P0, [R0+URZ+0x70], R3 ;  /* 0x00007003000085a7 */ /* 0x000ea400080010ff */
[----:B--2---:R-:W-:Y:S05]  /*8610*/  @!P0 BRA `(.L_x_129) ;  /* 0xfffffffc00f08947 */ /* 0x004fea000383ffff */
[----:B------:R-:W-:Y:S05]  /*8620*/  BRA `(.L_x_52) ;  /* 0xffffffa400e07947 */ /* 0x000fea000383ffff */
.L_x_62:
[----:B-1----:R-:W-:-:S04]  /*8630*/  MOV R4, UR4 ;  /* 0x0000000400047c02 */ /* 0x002fc80008000f00 */
[----:B------:R1:W2:Y:S03]  /*8640*/  SYNCS.PHASECHK.TRANS64.TRYWAIT P0, [R4+URZ+0x8], R5 ;  /* 0x00000805040075a7 */ /* 0x0002a600080011ff */
[----:B--2---:R-:W-:Y:S05]  /*8650*/  @!P0 NANOSLEEP.SYNCS 0x989680 ;  /* 0x009896800000895d */ /* 0x004fea0003900000 */
[----:B------:R-:W2:Y:S02]  /*8660*/  @!P0 SYNCS.PHASECHK.TRANS64 P0, [R4+URZ+0x8], R5 ;  /* 0x00000805040085a7 */ /* 0x000ea400080010ff */
[----:B--2---:R-:W-:Y:S05]  /*8670*/  @!P0 BRA `(.L_x_62) ;  /* 0xfffffffc00ec8947 */ /* 0x004fea000383ffff */
[----:B------:R-:W-:Y:S05]  /*8680*/  BRA `(.L_x_61) ;  /* 0xffffffa800947947 */ /* 0x000fea000383ffff */
.L_x_64:
[----:B------:R-:W-:Y:S01]  /*8690*/  BSSY B0, `(.L_x_130) ;  /* 0x0000006000007945 */ /* 0x000fe20003800000 */
[----:B------:R-:W-:-:S07]  /*86a0*/  MOV R15, 0xffffffff ;  /* 0xffffffff000f7802 */ /* 0x000fce0000000f00 */
[----:B-1---5:R-:W-:Y:S05]  /*86b0*/  WARPSYNC.COLLECTIVE R15, `(.L_x_131) ;  /* 0x000000000f0c7348 */ /* 0x022fea0003c00000 */
[----:B------:R-:W-:Y:S02]  /*86c0*/  ELECT P6, UR79, PT ;  /* 0x00000000004f782f */ /* 0x000fe400038c0000 */
[----:B------:R-:W-:Y:S01]  /*86d0*/  MOV R14, UR79 ;  /* 0x0000004f000e7c02 */ /* 0x000fe20008000f00 */
[----:B-1---5:R-:W-:Y:S10]  /*86e0*/  ENDCOLLECTIVE ;  /* 0x000000000000791b */ /* 0x022ff40003800000 */
.L_x_131:
[----:B------:R-:W-:Y:S05]  /*86f0*/  BSYNC B0 ;  /* 0x0000000000007941 */ /* 0x000fea0003800000 */
.L_x_130:
[----:B------:R-:W-:Y:S05]  /*8700*/  BRA `(.L_x_132) ;  /* 0xffffffa800c47947 */ /* 0x000fea000383ffff */
.L_x_66:
[----:B-1----:R-:W-:-:S04]  /*8710*/  MOV R2, UR4 ;  /* 0x0000000400027c02 */ /* 0x002fc80008000f00 */
[----:B------:R1:W2:Y:S03]  /*8720*/  SYNCS.PHASECHK.TRANS64.TRYWAIT P0, [R2+URZ+0x8], R3 ;  /* 0x00000803020075a7 */ /* 0x0002a600080011ff */
[----:B--2---:R-:W-:Y:S05]  /*8730*/  @!P0 NANOSLEEP.SYNCS 0x989680 ;  /* 0x009896800000895d */ /* 0x004fea0003900000 */
[----:B------:R-:W2:Y:S02]  /*8740*/  @!P0 SYNCS.PHASECHK.TRANS64 P0, [R2+URZ+0x8], R3 ;  /* 0x00000803020085a7 */ /* 0x000ea400080010ff */
[----:B--2---:R-:W-:Y:S05]  /*8750*/  @!P0 BRA `(.L_x_66) ;  /* 0xfffffffc00ec8947 */ /* 0x004fea000383ffff */
[----:B------:R-:W-:Y:S05]  /*8760*/  BRA `(.L_x_65) ;  /* 0xffffffa800c87947 */ /* 0x000fea000383ffff */
.L_x_67:
[----:B-1----:R1:W2:Y:S02]  /*8770*/  SYNCS.PHASECHK.TRANS64.TRYWAIT P0, [R0+URZ+0x60], R5 ;  /* 0x00006005000075a7 */ /* 0x0022a400080011ff */
[----:B--2---:R-:W-:Y:S05]  /*8780*/  @!P0 NANOSLEEP.SYNCS 0x989680 ;  /* 0x009896800000895d */ /* 0x004fea0003900000 */
[----:B------:R-:W2:Y:S02]  /*8790*/  @!P0 SYNCS.PHASECHK.TRANS64 P0, [R0+URZ+0x60], R5 ;  /* 0x00006005000085a7 */ /* 0x000ea400080010ff */
[----:B--2---:R-:W-:Y:S05]  /*87a0*/  @!P0 BRA `(.L_x_67) ;  /* 0xfffffffc00f08947 */ /* 0x004fea000383ffff */
[----:B------:R-:W-:Y:S05]  /*87b0*/  BRA `(.L_x_133) ;  /* 0xffffffac00d47947 */ /* 0x000fea000383ffff */
.L_x_69:
[----:B------:R-:W-:-:S07]  /*87c0*/  MOV R0, UR19 ;  /* 0x0000001300007c02 */ /* 0x000fce0008000f00 */
.L_x_134:
[----:B-1----:R1:W2:Y:S02]  /*87d0*/  SYNCS.PHASECHK.TRANS64.TRYWAIT P0, [R0+URZ+0xa0], R5 ;  /* 0x0000a005000075a7 */ /* 0x0022a400080011ff */
[----:B--2---:R-:W-:Y:S05]  /*87e0*/  @!P0 NANOSLEEP.SYNCS 0x989680 ;  /* 0x009896800000895d */ /* 0x004fea0003900000 */
[----:B------:R-:W2:Y:S02]  /*87f0*/  @!P0 SYNCS.PHASECHK.TRANS64 P0, [R0+URZ+0xa0], R5 ;  /* 0x0000a005000085a7 */ /* 0x000ea400080010ff */
[----:B--2---:R-:W-:Y:S05]  /*8800*/  @!P0 BRA `(.L_x_134) ;  /* 0xfffffffc00f08947 */ /* 0x004fea000383ffff */
[----:B------:R-:W-:Y:S05]  /*8810*/  BRA `(.L_x_135) ;  /* 0xffffffb000207947 */ /* 0x000fea000383ffff */
.L_x_72:
[----:B------:R-:W-:Y:S07]  /*8820*/  MOV R0, UR26 ;  /* 0x0000001a00007c02 */ /* 0x000fee0008000f00 */
.L_x_136:
[----:B-1----:R1:W2:Y:S02]  /*8830*/  SYNCS.PHASECHK.TRANS64.TRYWAIT P0, [R0+URZ], R5 ;  /* 0x00000005000075a7 */ /* 0x0022a400080011ff */
[----:B--2---:R-:W-:Y:S05]  /*8840*/  @!P0 NANOSLEEP.SYNCS 0x989680 ;  /* 0x009896800000895d */ /* 0x004fea0003900000 */
[----:B------:R-:W2:Y:S02]  /*8850*/  @!P0 SYNCS.PHASECHK.TRANS64 P0, [R0+URZ], R5 ;  /* 0x00000005000085a7 */ /* 0x000ea400080010ff */
[----:B--2---:R-:W-:Y:S05]  /*8860*/  @!P0 BRA `(.L_x_136) ;  /* 0xfffffffc00f08947 */ /* 0x004fea000383ffff */
[----:B------:R-:W-:Y:S05]  /*8870*/  BRA `(.L_x_71) ;  /* 0xffffffb000347947 */ /* 0x000fea000383ffff */
.L_x_76:
[----:B-1----:R-:W-:-:S07]  /*8880*/  MOV R0, UR6 ;  /* 0x0000000600007c02 */ /* 0x002fce0008000f00 */
.L_x_137:
[----:B-1----:R1:W2:Y:S02]  /*8890*/  SYNCS.PHASECHK.TRANS64.TRYWAIT P0, [R0+URZ], R3 ;  /* 0x00000003000075a7 */ /* 0x0022a400080011ff */
[----:B--2---:R-:W-:Y:S05]  /*88a0*/  @!P0 NANOSLEEP.SYNCS 0x989680 ;  /* 0x009896800000895d */ /* 0x004fea0003900000 */
[----:B------:R-:W2:Y:S02]  /*88b0*/  @!P0 SYNCS.PHASECHK.TRANS64 P0, [R0+URZ], R3 ;  /* 0x00000003000085a7 */ /* 0x000ea400080010ff */
[----:B--2---:R-:W-:Y:S05]  /*88c0*/  @!P0 BRA `(.L_x_137) ;  /* 0xfffffffc00f08947 */ /* 0x004fea000383ffff */
[----:B------:R-:W-:Y:S05]  /*88d0*/  BRA `(.L_x_138) ;  /* 0xffffffb400787947 */ /* 0x000fea000383ffff */
.L_x_77:
[----:B------:R-:W-:-:S07]  /*88e0*/  MOV R0, UR6 ;  /* 0x0000000600007c02 */ /* 0x000fce0008000f00 */
.L_x_139:
[----:B-1----:R1:W2:Y:S02]  /*88f0*/  SYNCS.PHASECHK.TRANS64.TRYWAIT P0, [R0+URZ], R3 ;  /* 0x00000003000075a7 */ /* 0x0022a400080011ff */
[----:B--2---:R-:W-:Y:S05]  /*8900*/  @!P0 NANOSLEEP.SYNCS 0x989680 ;  /* 0x009896800000895d */ /* 0x004fea0003900000 */
[----:B------:R-:W2:Y:S02]  /*8910*/  @!P0 SYNCS.PHASECHK.TRANS64 P0, [R0+URZ], R3 ;  /* 0x00000003000085a7 */ /* 0x000ea400080010ff */
[----:B--2---:R-:W-:Y:S05]  /*8920*/  @!P0 BRA `(.L_x_139) ;  /* 0xfffffffc00f08947 */ /* 0x004fea000383ffff */
[----:B------:R-:W-:Y:S05]  /*8930*/  BRA `(.L_x_140) ;  /* 0xffffffb400847947 */ /* 0x000fea000383ffff */
.L_x_78:
[----:B------:R-:W-:-:S07]  /*8940*/  MOV R0, UR6 ;  /* 0x0000000600007c02 */ /* 0x000fce0008000f00 */
.L_x_141:
[----:B-1----:R1:W2:Y:S02]  /*8950*/  SYNCS.PHASECHK.TRANS64.TRYWAIT P0, [R0+URZ], R3 ;  /* 0x00000003000075a7 */ /* 0x0022a400080011ff */
[----:B--2---:R-:W-:Y:S05]  /*8960*/  @!P0 NANOSLEEP.SYNCS 0x989680 ;  /* 0x009896800000895d */ /* 0x004fea0003900000 */
[----:B------:R-:W2:Y:S02]  /*8970*/  @!P0 SYNCS.PHASECHK.TRANS64 P0, [R0+URZ], R3 ;  /* 0x00000003000085a7 */ /* 0x000ea400080010ff */
[----:B--2---:R-:W-:Y:S05]  /*8980*/  @!P0 BRA `(.L_x_141) ;  /* 0xfffffffc00f08947 */ /* 0x004fea000383ffff */
[----:B------:R-:W-:Y:S05]  /*8990*/  BRA `(.L_x_142) ;  /* 0xffffffb400907947 */ /* 0x000fea000383ffff */
.L_x_81:
[----:B------:R-:W-:-:S07]  /*89a0*/  MOV R0, UR11 ;  /* 0x0000000b00007c02 */ /* 0x000fce0008000f00 */
.L_x_143:
[----:B-1----:R1:W2:Y:S02]  /*89b0*/  SYNCS.PHASECHK.TRANS64.TRYWAIT P1, [R0+URZ+0xe0], R3 ;  /* 0x0000e003000075a7 */ /* 0x0022a400080211ff */
[----:B--2---:R-:W-:Y:S05]  /*89c0*/  @!P1 NANOSLEEP.SYNCS 0x989680 ;  /* 0x009896800000995d */ /* 0x004fea0003900000 */
[----:B------:R-:W2:Y:S02]  /*89d0*/  @!P1 SYNCS.PHASECHK.TRANS64 P1, [R0+URZ+0xe0], R3 ;  /* 0x0000e003000095a7 */ /* 0x000ea400080210ff */
[----:B--2---:R-:W-:Y:S05]  /*89e0*/  @!P1 BRA `(.L_x_143) ;  /* 0xfffffffc00f09947 */ /* 0x004fea000383ffff */
[----:B------:R-:W-:Y:S05]  /*89f0*/  BRA `(.L_x_144) ;  /* 0xffffffb400dc7947 */ /* 0x000fea000383ffff */
.L_x_86:
[----:B----4-:R4:W1:Y:S02]  /*8a00*/  SYNCS.PHASECHK.TRANS64.TRYWAIT P0, [R0+URZ+0x60], R3 ;  /* 0x00006003000075a7 */ /* 0x01086400080011ff */
[----:B-1----:R-:W-:Y:S05]  /*8a10*/  @!P0 NANOSLEEP.SYNCS 0x989680 ;  /* 0x009896800000895d */ /* 0x002fea0003900000 */
[----:B------:R-:W1:Y:S02]  /*8a20*/  @!P0 SYNCS.PHASECHK.TRANS64 P0, [R0+URZ+0x60], R3 ;  /* 0x00006003000085a7 */ /* 0x000e6400080010ff */
[----:B-1----:R-:W-:Y:S05]  /*8a30*/  @!P0 BRA `(.L_x_86) ;  /* 0xfffffffc00f08947 */ /* 0x002fea000383ffff */
[----:B------:R-:W-:Y:S05]  /*8a40*/  BRA `(.L_x_145) ;  /* 0xffffffb800e07947 */ /* 0x000fea000383ffff */
.L_x_89:
[----:B------:R-:W-:Y:S07]  /*8a50*/  MOV R0, UR6 ;  /* 0x0000000600007c02 */ /* 0x000fee0008000f00 */
.L_x_146:
[----:B-1----:R1:W4:Y:S02]  /*8a60*/  SYNCS.PHASECHK.TRANS64.TRYWAIT P0, [R0+URZ+0x58], R3 ;  /* 0x00005803000075a7 */ /* 0x00232400080011ff */
[----:B----4-:R-:W-:Y:S05]  /*8a70*/  @!P0 NANOSLEEP.SYNCS 0x989680 ;  /* 0x009896800000895d */ /* 0x010fea0003900000 */
[----:B------:R-:W4:Y:S02]  /*8a80*/  @!P0 SYNCS.PHASECHK.TRANS64 P0, [R0+URZ+0x58], R3 ;  /* 0x00005803000085a7 */ /* 0x000f2400080010ff */
[----:B----4-:R-:W-:Y:S05]  /*8a90*/  @!P0 BRA `(.L_x_146) ;  /* 0xfffffffc00f08947 */ /* 0x010fea000383ffff */
[----:B------:R-:W-:Y:S05]  /*8aa0*/  BRA `(.L_x_88) ;  /* 0xffffffbc00cc7947 */ /* 0x000fea000383ffff */
.L_x_92:
[----:B------:R-:W-:Y:S07]  /*8ab0*/  MOV R3, UR6 ;  /* 0x0000000600037c02 */ /* 0x000fee0008000f00 */
.L_x_147:
[----:B-1----:R1:W2:Y:S02]  /*8ac0*/  SYNCS.PHASECHK.TRANS64.TRYWAIT P2, [R3+URZ+0x48], R26 ;  /* 0x0000481a030075a7 */ /* 0x0022a400080411ff */
[----:B--2---:R-:W-:Y:S05]  /*8ad0*/  @!P2 NANOSLEEP.SYNCS 0x989680 ;  /* 0x009896800000a95d */ /* 0x004fea0003900000 */
[----:B------:R-:W2:Y:S02]  /*8ae0*/  @!P2 SYNCS.PHASECHK.TRANS64 P2, [R3+URZ+0x48], R26 ;  /* 0x0000481a0300a5a7 */ /* 0x000ea400080410ff */
[----:B--2---:R-:W-:Y:S05]  /*8af0*/  @!P2 BRA `(.L_x_147) ;  /* 0xfffffffc00f0a947 */ /* 0x004fea000383ffff */
[----:B------:R-:W-:Y:S05]  /*8b00*/  BRA `(.L_x_148) ;  /* 0xffffffc000607947 */ /* 0x000fea000383ffff */
.L_x_95:
[----:B--2---:R2:W4:Y:S02]  /*8b10*/  SYNCS.PHASECHK.TRANS64.TRYWAIT P0, [R0+URZ+0x60], R3 ;  /* 0x00006003000075a7 */ /* 0x00452400080011ff */
[----:B----4-:R-:W-:Y:S05]  /*8b20*/  @!P0 NANOSLEEP.SYNCS 0x989680 ;  /* 0x009896800000895d */ /* 0x010fea0003900000 */
[----:B------:R-:W4:Y:S02]  /*8b30*/  @!P0 SYNCS.PHASECHK.TRANS64 P0, [R0+URZ+0x60], R3 ;  /* 0x00006003000085a7 */ /* 0x000f2400080010ff */
[----:B----4-:R-:W-:Y:S05]  /*8b40*/  @!P0 BRA `(.L_x_95) ;  /* 0xfffffffc00f08947 */ /* 0x010fea000383ffff */
[----:B------:R-:W-:Y:S05]  /*8b50*/  BRA `(.L_x_149) ;  /* 0xffffffc400d47947 */ /* 0x000fea000383ffff */
.L_x_106:
[----:B-1----:R-:W-:Y:S04]  /*8b60*/  MOV R0, UR43 ;  /* 0x0000002b00007c02 */ /* 0x002fe80008000f00 */
[----:B------:R1:W2:Y:S03]  /*8b70*/  SYNCS.PHASECHK.TRANS64.TRYWAIT P1, [R0+URZ+0x40], R5 ;  /* 0x00004005000075a7 */ /* 0x0002a600080211ff */
[----:B--2---:R-:W-:Y:S05]  /*8b80*/  @!P1 NANOSLEEP.SYNCS 0x989680 ;  /* 0x009896800000995d */ /* 0x004fea0003900000 */
[----:B------:R-:W2:Y:S02]  /*8b90*/  @!P1 SYNCS.PHASECHK.TRANS64 P1, [R0+URZ+0x40], R5 ;  /* 0x00004005000095a7 */ /* 0x000ea400080210ff */
[----:B--2---:R-:W-:Y:S05]  /*8ba0*/  @!P1 BRA `(.L_x_106) ;  /* 0xfffffffc00ec9947 */ /* 0x004fea000383ffff */
[----:B------:R-:W-:Y:S05]  /*8bb0*/  BRA `(.L_x_105) ;  /* 0xffffffd000ec7947 */ /* 0x000fea000383ffff */
.L_x_108:
[----:B------:R1:W1:Y:S02]  /*8bc0*/  SYNCS.PHASECHK.TRANS64.TRYWAIT P1, [R220+URZ+0x80], R3 ;  /* 0x00008003dc0075a7 */ /* 0x00026400080211ff */
[----:B-1----:R-:W-:Y:S05]  /*8bd0*/  @!P1 NANOSLEEP.SYNCS 0x989680 ;  /* 0x009896800000995d */ /* 0x002fea0003900000 */
[----:B------:R-:W1:Y:S02]  /*8be0*/  @!P1 SYNCS.PHASECHK.TRANS64 P1, [R220+URZ+0x80], R3 ;  /* 0x00008003dc0095a7 */ /* 0x000e6400080210ff */
[----:B-1----:R-:W-:Y:S05]  /*8bf0*/  @!P1 BRA `(.L_x_108) ;  /* 0xfffffffc00f09947 */ /* 0x002fea000383ffff */
[----:B------:R-:W-:Y:S05]  /*8c00*/  BRA `(.L_x_107) ;  /* 0xffffffd4003c7947 */ /* 0x000fea000383ffff */
        .weak           $__internal_0_$__cuda_sm10x_tcgen05_guardrail_trap_col_being_dealloced_not_returned_by_alloc
        .type           $__internal_0_$__cuda_sm10x_tcgen05_guardrail_trap_col_being_dealloced_not_returned_by_alloc,@function
        .size           $__internal_0_$__cuda_sm10x_tcgen05_guardrail_trap_col_being_dealloced_not_returned_by_alloc,($__internal_1_$__cuda_sm10x_tcgen05_guardrail_trap_phase_invalid_during_alloc - $__internal_0_$__cuda_sm10x_tcgen05_guardrail_trap_col_being_dealloced_not_returned_by_alloc)
$__internal_0_$__cuda_sm10x_tcgen05_guardrail_trap_col_being_dealloced_not_returned_by_alloc:
[----:B------:R-:W-:Y:S05]  /*8c10*/  BPT.TRAP 0x1 ;  /* 0x000000040000795c */ /* 0x000fea0000300000 */
[----:B------:R-:W-:-:S04]  /*8c20*/  HFMA2 R3, -RZ, RZ, 0, 0 ;  /* 0x00000000ff037431 */ /* 0x000fc800000001ff */
[----:B------:R-:W-:Y:S05]  /*8c30*/  RET.REL.NODEC R2 `(_ZN7cutlass13device_kernelINS_4gemm6kernel13GemmUniversalIN4cute5tupleIJiiiiEEENS1_10collective13CollectiveMmaINS1_35MainloopSm100TmaUmmaWarpSpecializedILi4ELi2ELi4ENS5_IJNS4_1CILi2EEENSA_ILi1EEESC_EEEEENS5_IJNSA_ILi256EEENSA_ILi96EEESF_EEEaNS5_IJlSC_lEEEaSI_NS4_8TiledMMAINS4_8MMA_AtomIJNS4_21SM100_MMA_S8_2x1SM_SSIaaiLi256ELi96ELNS4_4UMMA5MajorE0ELSN_0ELNSM_8SaturateE0EEEEEENS4_6LayoutINS5_IJSC_SC_SC_EEENS5_IJNSA_ILi0EEEST_ST_EEEEENS5_IJNS4_10UnderscoreESW_SW_EEEEENS4_18SM100_TMA_2SM_LOADENS4_14ComposedLayoutINS4_7SwizzleILi3ELi4ELi3EEENS4_18smem_ptr_flag_bitsILi8EEENSR_INS5_IJNSA_ILi8EEENSA_ILi128EEEEEENS5_IJS16_SC_EEEEEEEvNS4_8identityESZ_S1A_vS1B_EENS_8epilogue10collective18CollectiveEpilogueINS1D_23Sm100TmaWarpSpecializedILi1ELi1ELi96ELb0ELb0EEEJNS5_IJS16_SG_SF_EEENS5_IJNSR_IS16_SC_EENSR_ISG_SC_EEEEEaSI_aSI_NS1D_6fusion15FusionCallbacksIS1H_NS1M_17LinearCombinationIaiaiLNS_15FloatRoundStyleE2EEES1I_S1L_JEEENS4_5SM1004TMEM4LOAD26SM100_TMEM_LOAD_32dp32b32xENS4_13SM90_TMA_LOADENS10_INS11_ILi1ELi4ELi3EEES14_NSR_INS5_IJS15_NSA_ILi32EEEEEENS5_IJS1Y_SC_EEEEEEENS4_39AutoVectorizingCopyWithAssumedAlignmentILi128EEENS4_14SM90_TMA_STOREES22_S24_S24_EEEvvEEEEvNT_6ParamsE) ;  /* 0xffffff7002f07950 */ /* 0x000fea0003c3ffff */
        .weak           $__internal_1_$__cuda_sm10x_tcgen05_guardrail_trap_phase_invalid_during_alloc
        .type           $__internal_1_$__cuda_sm10x_tcgen05_guardrail_trap_phase_invalid_during_alloc,@function
        .size           $__internal_1_$__cuda_sm10x_tcgen05_guardrail_trap_phase_invalid_during_alloc,($__internal_2_$__cuda_sm10x_tcgen05_guardrail_trap_unallocated_columns_being_dealloced - $__internal_1_$__cuda_sm10x_tcgen05_guardrail_trap_phase_invalid_during_alloc)
$__internal_1_$__cuda_sm10x_tcgen05_guardrail_trap_phase_invalid_during_alloc:
[----:B------:R-:W-:Y:S05]  /*8c40*/  BPT.TRAP 0x1 ;  /* 0x000000040000795c */ /* 0x000fea0000300000 */
[----:B------:R-:W-:-:S04]  /*8c50*/  MOV R3, 0x0 ;  /* 0x0000000000037802 */ /* 0x000fc80000000f00 */
[----:B------:R-:W-:Y:S05]  /*8c60*/  RET.REL.NODEC R2 `(_ZN7cutlass13device_kernelINS_4gemm6kernel13GemmUniversalIN4cute5tupleIJiiiiEEENS1_10collective13CollectiveMmaINS1_35MainloopSm100TmaUmmaWarpSpecializedILi4ELi2ELi4ENS5_IJNS4_1CILi2EEENSA_ILi1EEESC_EEEEENS5_IJNSA_ILi256EEENSA_ILi96EEESF_EEEaNS5_IJlSC_lEEEaSI_NS4_8TiledMMAINS4_8MMA_AtomIJNS4_21SM100_MMA_S8_2x1SM_SSIaaiLi256ELi96ELNS4_4UMMA5MajorE0ELSN_0ELNSM_8SaturateE0EEEEEENS4_6LayoutINS5_IJSC_SC_SC_EEENS5_IJNSA_ILi0EEEST_ST_EEEEENS5_IJNS4_10UnderscoreESW_SW_EEEEENS4_18SM100_TMA_2SM_LOADENS4_14ComposedLayoutINS4_7SwizzleILi3ELi4ELi3EEENS4_18smem_ptr_flag_bitsILi8EEENSR_INS5_IJNSA_ILi8EEENSA_ILi128EEEEEENS5_IJS16_SC_EEEEEEEvNS4_8identityESZ_S1A_vS1B_EENS_8epilogue10collective18CollectiveEpilogueINS1D_23Sm100TmaWarpSpecializedILi1ELi1ELi96ELb0ELb0EEEJNS5_IJS16_SG_SF_EEENS5_IJNSR_IS16_SC_EENSR_ISG_SC_EEEEEaSI_aSI_NS1D_6fusion15FusionCallbacksIS1H_NS1M_17LinearCombinationIaiaiLNS_15FloatRoundStyleE2EEES1I_S1L_JEEENS4_5SM1004TMEM4LOAD26SM100_TMEM_LOAD_32dp32b32xENS4_13SM90_TMA_LOADENS10_INS11_ILi1ELi4ELi3EEES14_NSR_INS5_IJS15_NSA_ILi32EEEEEENS5_IJS1Y_SC_EEEEEEENS4_39AutoVectorizingCopyWithAssumedAlignmentILi128EEENS4_14SM90_TMA_STOREES22_S24_S24_EEEvvEEEEvNT_6ParamsE) ;  /* 0xffffff7002e47950 */ /* 0x000fea0003c3ffff */
        .weak           $__internal_2_$__cuda_sm10x_tcgen05_guardrail_trap_unallocated_columns_being_dealloced
        .type           $__internal_2_$__cuda_sm10x_tcgen05_guardrail_trap_unallocated_columns_being_dealloced,@function
        .size           $__internal_2_$__cuda_sm10x_tcgen05_guardrail_trap_unallocated_columns_being_dealloced,(.L_x_151 - $__internal_2_$__cuda_sm10x_tcgen05_guardrail_trap_unallocated_columns_being_dealloced)
$__internal_2_$__cuda_sm10x_tcgen05_guardrail_trap_unallocated_columns_being_dealloced:
[----:B------:R-:W-:Y:S05]  /*8c70*/  BPT.TRAP 0x1 ;  /* 0x000000040000795c */ /* 0x000fea0000300000 */
[----:B------:R-:W-:-:S04]  /*8c80*/  HFMA2 R3, -RZ, RZ, 0, 0 ;  /* 0x00000000ff037431 */ /* 0x000fc800000001ff */
[----:B------:R-:W-:Y:S05]  /*8c90*/  RET.REL.NODEC R2 `(_ZN7cutlass13device_kernelINS_4gemm6kernel13GemmUniversalIN4cute5tupleIJiiiiEEENS1_10collective13CollectiveMmaINS1_35MainloopSm100TmaUmmaWarpSpecializedILi4ELi2ELi4ENS5_IJNS4_1CILi2EEENSA_ILi1EEESC_EEEEENS5_IJNSA_ILi256EEENSA_ILi96EEESF_EEEaNS5_IJlSC_lEEEaSI_NS4_8TiledMMAINS4_8MMA_AtomIJNS4_21SM100_MMA_S8_2x1SM_SSIaaiLi256ELi96ELNS4_4UMMA5MajorE0ELSN_0ELNSM_8SaturateE0EEEEEENS4_6LayoutINS5_IJSC_SC_SC_EEENS5_IJNSA_ILi0EEEST_ST_EEEEENS5_IJNS4_10UnderscoreESW_SW_EEEEENS4_18SM100_TMA_2SM_LOADENS4_14ComposedLayoutINS4_7SwizzleILi3ELi4ELi3EEENS4_18smem_ptr_flag_bitsILi8EEENSR_INS5_IJNSA_ILi8EEENSA_ILi128EEEEEENS5_IJS16_SC_EEEEEEEvNS4_8identityESZ_S1A_vS1B_EENS_8epilogue10collective18CollectiveEpilogueINS1D_23Sm100TmaWarpSpecializedILi1ELi1ELi96ELb0ELb0EEEJNS5_IJS16_SG_SF_EEENS5_IJNSR_IS16_SC_EENSR_ISG_SC_EEEEEaSI_aSI_NS1D_6fusion15FusionCallbacksIS1H_NS1M_17LinearCombinationIaiaiLNS_15FloatRoundStyleE2EEES1I_S1L_JEEENS4_5SM1004TMEM4LOAD26SM100_TMEM_LOAD_32dp32b32xENS4_13SM90_TMA_LOADENS10_INS11_ILi1ELi4ELi3EEES14_NSR_INS5_IJS15_NSA_ILi32EEEEEENS5_IJS1Y_SC_EEEEEEENS4_39AutoVectorizingCopyWithAssumedAlignmentILi128EEENS4_14SM90_TMA_STOREES22_S24_S24_EEEvvEEEEvNT_6ParamsE) ;  /* 0xffffff7002d87950 */ /* 0x000fea0003c3ffff */
.L_x_150:
[----:B------:R-:W-:-:S00]  /*8ca0*/  BRA `(.L_x_150) ;  /* 0xfffffffc00fc7947 */ /* 0x000fc0000383ffff */
[----:B------:R-:W-:-:S00]  /*8cb0*/  NOP ;  /* 0x0000000000007918 */ /* 0x000fc00000000000 */
        /* <DEDUP_REMOVED lines=12> */
.L_x_151:


//--------------------- .nv.global.init           --------------------------
	.section	.nv.global.init,"aw",@progbits
.nv.global.init:
	.type		$str$27,@object
	.size		$str$27,($str$28 - $str$27)
$str$27:
        /*0000*/ 	.byte	0x28, 0x61, 0x64, 0x64, 0x72, 0x65, 0x73, 0x73, 0x20, 0x26, 0x20, 0x6d, 0x61, 0x73, 0x6b, 0x29
        /*0010*/ 	.byte	0x20, 0x3d, 0x3d, 0x20, 0x30, 0x00
	.type		$str$28,@object
	.size		$str$28,($str$26 - $str$28)
$str$28:
        /*0016*/ 	.byte	0x2f, 0x74, 0x6d, 0x70, 0x2f, 0x63, 0x75, 0x74, 0x6c, 0x61, 0x73, 0x73, 0x5f, 0x73, 0x77, 0x65
        /*0026*/ 	.byte	0x65, 0x70, 0x5f, 0x73, 0x72, 0x63, 0x2f, 0x69, 0x6e, 0x63, 0x6c, 0x75, 0x64, 0x65, 0x2f, 0x63
        /*0036*/ 	.byte	0x75, 0x74, 0x65, 0x2f, 0x70, 0x6f, 0x69, 0x6e, 0x74, 0x65, 0x72, 0x5f, 0x66, 0x6c, 0x61, 0x67
        /*0046*/ 	.byte	0x67, 0x65, 0x64, 0x2e, 0x68, 0x70, 0x70, 0x00
	.type		$str$26,@object
	.size		$str$26,($str$25 - $str$26)
$str$26:
        /*004e*/ 	.byte	0x2f, 0x74, 0x6d, 0x70, 0x2f, 0x63, 0x75, 0x74, 0x6c, 0x61, 0x73, 0x73, 0x5f, 0x73, 0x77, 0x65
        /*005e*/ 	.byte	0x65, 0x70, 0x5f, 0x73, 0x72, 0x63, 0x2f, 0x69, 0x6e, 0x63, 0x6c, 0x75, 0x64, 0x65, 0x2f, 0x63
        /*006e*/ 	.byte	0x75, 0x74, 0x65, 0x2f, 0x61, 0x74, 0x6f, 0x6d, 0x2f, 0x63, 0x6f, 0x70, 0x79, 0x5f, 0x74, 0x72
        /*007e*/ 	.byte	0x61, 0x69, 0x74, 0x73, 0x5f, 0x73, 0x6d, 0x31, 0x30, 0x30, 0x2e, 0x68, 0x70, 0x70, 0x00
	.type		$str$25,@object
	.size		$str$25,(__unnamed_1 - $str$25)
$str$25:
        /*008d*/ 	.byte	0x28, 0x28, 0x75, 0x69, 0x6e, 0x74, 0x33, 0x32, 0x5f, 0x74, 0x28, 0x74, 0x68, 0x72, 0x65, 0x61
        /*009d*/ 	.byte	0x64, 0x49, 0x64, 0x78, 0x2e, 0x78, 0x29, 0x20, 0x2f, 0x20, 0x33, 0x32, 0x29, 0x20, 0x25, 0x20
        /*00ad*/ 	.byte	0x34, 0x29, 0x20, 0x3d, 0x3d, 0x20, 0x28, 0x28, 0x28, 0x74, 0x6d, 0x65, 0x6d, 0x5f, 0x61, 0x64
        /*00bd*/ 	.byte	0x64, 0x72, 0x20, 0x3e, 0x3e, 0x20, 0x31, 0x36, 0x29, 0x20, 0x2f, 0x20, 0x33, 0x32, 0x29, 0x20
        /*00cd*/ 	.byte	0x25, 0x20, 0x34, 0x29, 0x00
	.type		__unnamed_1,@object
	.size		__unnamed_1,(__unnamed_2 - __unnamed_1)
__unnamed_1:
        /*00d2*/ 	.byte	0x61, 0x75, 0x74, 0x6f, 0x20, 0x63, 0x75, 0x74, 0x65, 0x3a, 0x3a, 0x61, 0x73, 0x5f, 0x70, 0x6f
        /* <DEDUP_REMOVED lines=24> */
        /*0262*/ 	.byte	0x3e, 0x3e, 0x3e, 0x3e, 0x5d, 0x00
	.type		__unnamed_2,@object
	.size		__unnamed_2,(.L_2 - __unnamed_2)
__unnamed_2:
        /* <DEDUP_REMOVED lines=41> */
.L_2:


//--------------------- .nv.shared._ZN7cutlass13device_kernelINS_4gemm6kernel13GemmUniversalIN4cute5tupleIJiiiiEEENS1_10collective13CollectiveMmaINS1_35MainloopSm100TmaUmmaWarpSpecializedILi4ELi2ELi4ENS5_IJNS4_1CILi2EEENSA_ILi1EEESC_EEEEENS5_IJNSA_ILi256EEENSA_ILi96EEESF_EEEaNS5_IJlSC_lEEEaSI_NS4_8TiledMMAINS4_8MMA_AtomIJNS4_21SM100_MMA_S8_2x1SM_SSIaaiLi256ELi96ELNS4_4UMMA5MajorE0ELSN_0ELNSM_8SaturateE0EEEEEENS4_6LayoutINS5_IJSC_SC_SC_EEENS5_IJNSA_ILi0EEEST_ST_EEEEENS5_IJNS4_10UnderscoreESW_SW_EEEEENS4_18SM100_TMA_2SM_LOADENS4_14ComposedLayoutINS4_7SwizzleILi3ELi4ELi3EEENS4_18smem_ptr_flag_bitsILi8EEENSR_INS5_IJNSA_ILi8EEENSA_ILi128EEEEEENS5_IJS16_SC_EEEEEEEvNS4_8identityESZ_S1A_vS1B_EENS_8epilogue10collective18CollectiveEpilogueINS1D_23Sm100TmaWarpSpecializedILi1ELi1ELi96ELb0ELb0EEEJNS5_IJS16_SG_SF_EEENS5_IJNSR_IS16_SC_EENSR_ISG_SC_EEEEEaSI_aSI_NS1D_6fusion15FusionCallbacksIS1H_NS1M_17LinearCombinationIaiaiLNS_15FloatRoundStyleE2EEES1I_S1L_JEEENS4_5SM1004TMEM4LOAD26SM100_TMEM_LOAD_32dp32b32xENS4_13SM90_TMA_LOADENS10_INS11_ILi1ELi4ELi3EEES14_NSR_INS5_IJS15_NSA_ILi32EEEEEENS5_IJS1Y_SC_EEEEEEENS4_39AutoVectorizingCopyWithAssumedAlignmentILi128EEENS4_14SM90_TMA_STOREES22_S24_S24_EEEvvEEEEvNT_6ParamsE --------------------------
	.section	.nv.shared._ZN7cutlass13device_kernelINS_4gemm6kernel13GemmUniversalIN4cute5tupleIJiiiiEEENS1_10collective13CollectiveMmaINS1_35MainloopSm100TmaUmmaWarpSpecializedILi4ELi2ELi4ENS5_IJNS4_1CILi2EEENSA_ILi1EEESC_EEEEENS5_IJNSA_ILi256EEENSA_ILi96EEESF_EEEaNS5_IJlSC_lEEEaSI_NS4_8TiledMMAINS4_8MMA_AtomIJNS4_21SM100_MMA_S8_2x1SM_SSIaaiLi256ELi96ELNS4_4UMMA5MajorE0ELSN_0ELNSM_8SaturateE0EEEEEENS4_6LayoutINS5_IJSC_SC_SC_EEENS5_IJNSA_ILi0EEEST_ST_EEEEENS5_IJNS4_10UnderscoreESW_SW_EEEEENS4_18SM100_TMA_2SM_LOADENS4_14ComposedLayoutINS4_7SwizzleILi3ELi4ELi3EEENS4_18smem_ptr_flag_bitsILi8EEENSR_INS5_IJNSA_ILi8EEENSA_ILi128EEEEEENS5_IJS16_SC_EEEEEEEvNS4_8identityESZ_S1A_vS1B_EENS_8epilogue10collective18CollectiveEpilogueINS1D_23Sm100TmaWarpSpecializedILi1ELi1ELi96ELb0ELb0EEEJNS5_IJS16_SG_SF_EEENS5_IJNSR_IS16_SC_EENSR_ISG_SC_EEEEEaSI_aSI_NS1D_6fusion15FusionCallbacksIS1H_NS1M_17LinearCombinationIaiaiLNS_15FloatRoundStyleE2EEES1I_S1L_JEEENS4_5SM1004TMEM4LOAD26SM100_TMEM_LOAD_32dp32b32xENS4_13SM90_TMA_LOADENS10_INS11_ILi1ELi4ELi3EEES14_NSR_INS5_IJS15_NSA_ILi32EEEEEENS5_IJS1Y_SC_EEEEEEENS4_39AutoVectorizingCopyWithAssumedAlignmentILi128EEENS4_14SM90_TMA_STOREES22_S24_S24_EEEvvEEEEvNT_6ParamsE,"aw",@nobits
	.sectionflags	@""
	.align	16
	.zero		1024


//--------------------- .nv.shared.reserved.0     --------------------------
	.section	.nv.shared.reserved.0,"aw",@nobits
	.weak		__nv_reservedSMEM_offset_0_alias
	.size		__nv_reservedSMEM_offset_0_alias, 0, 64
	.other		__nv_reservedSMEM_offset_0_alias,@"STO_CUDA_RESERVED_SHARED STV_DEFAULT"
__nv_reservedSMEM_offset_0_alias:
	.zero		0
.nv.shared.reserved.0:
	.zero		64
	.weak		__nv_reservedSMEM_tcgen05_partition
	.type		__nv_reservedSMEM_tcgen05_partition,@object
	.size		__nv_reservedSMEM_tcgen05_partition,(.L_0 - __nv_reservedSMEM_tcgen05_partition)
__nv_reservedSMEM_tcgen05_partition:
	.zero		32
.L_0:


//--------------------- .nv.global                --------------------------
	.section	.nv.global,"aw",@nobits
.nv.global:
	.type		_ZN40_INTERNAL_ddb216e2_4_k_cu_c9a17979_261944cute1_E,@object
	.size		_ZN40_INTERNAL_ddb216e2_4_k_cu_c9a17979_261944cute1_E,(_ZN40_INTERNAL_ddb216e2_4_k_cu_c9a17979_261944cuda3std3__45__cpo6cbeginE - _ZN40_INTERNAL_ddb216e2_4_k_cu_c9a17979_261944cute1_E)
_ZN40_INTERNAL_ddb216e2_4_k_cu_c9a17979_261944cute1_E:
	.zero		1
	.type		_ZN40_INTERNAL_ddb216e2_4_k_cu_c9a17979_261944cuda3std3__45__cpo6cbeginE,@object
	.size		_ZN40_INTERNAL_ddb216e2_4_k_cu_c9a17979_261944cuda3std3__45__cpo6cbeginE,(_ZN40_INTERNAL_ddb216e2_4_k_cu_c9a17979_261944cuda3std3__48in_placeE - _ZN40_INTERNAL_ddb216e2_4_k_cu_c9a17979_261944cuda3std3__45__cpo6cbeginE)
_ZN40_INTERNAL_ddb216e2_4_k_cu_c9a17979_261944cuda3std3__45__cpo6cbeginE:
	.zero		1
	.type		_ZN40_INTERNAL_ddb216e2_4_k_cu_c9a17979_261944cuda3std3__48in_placeE,@object
	.size		_ZN40_INTERNAL_ddb216e2_4_k_cu_c9a17979_261944cuda3std3__48in_placeE,(_ZN40_INTERNAL_ddb216e2_4_k_cu_c9a17979_261944cuda3std6ranges3__45__cpo9iter_moveE - _ZN40_INTERNAL_ddb216e2_4_k_cu_c9a17979_261944cuda3std3__48in_placeE)
_ZN40_INTERNAL_ddb216e2_4_k_cu_c9a17979_261944cuda3std3__48in_placeE:
	.zero		1
	.type		_ZN40_INTERNAL_ddb216e2_4_k_cu_c9a17979_261944cuda3std6ranges3__45__cpo9iter_moveE,@object
	.size		_ZN40_INTERNAL_ddb216e2_4_k_cu_c9a17979_261944cuda3std6ranges3__45__cpo9iter_moveE,(_ZN40_INTERNAL_ddb216e2_4_k_cu_c9a17979_261944cuda3std3__45__cpo5beginE - _ZN40_INTERNAL_ddb216e2_4_k_cu_c9a17979_261944cuda3std6ranges3__45__cpo9iter_moveE)
_ZN40_INTERNAL_ddb216e2_4_k_cu_c9a17979_261944cuda3std6ranges3__45__cpo9iter_moveE:
	.zero		1
	.type		_ZN40_INTERNAL_ddb216e2_4_k_cu_c9a17979_261944cuda3std3__45__cpo5beginE,@object
	.size		_ZN40_INTERNAL_ddb216e2_4_k_cu_c9a17979_261944cuda3std3__45__cpo5beginE,(_ZN40_INTERNAL_ddb216e2_4_k_cu_c9a17979_261944cuda3std3__442_GLOBAL__N__ddb216e2_4_k_cu_c9a17979_261946ignoreE - _ZN40_INTERNAL_ddb216e2_4_k_cu_c9a17979_261944cuda3std3__45__cpo5beginE)
_ZN40_INTERNAL_ddb216e2_4_k_cu_c9a17979_261944cuda3std3__45__cpo5beginE:
	.zero		1
	.type		_ZN40_INTERNAL_ddb216e2_4_k_cu_c9a17979_261944cuda3std3__442_GLOBAL__N__ddb216e2_4_k_cu_c9a17979_261946ignoreE,@object
	.size		_ZN40_INTERNAL_ddb216e2_4_k_cu_c9a17979_261944cuda3std3__442_GLOBAL__N__ddb216e2_4_k_cu_c9a17979_261946ignoreE,(_ZN40_INTERNAL_ddb216e2_4_k_cu_c9a17979_261944cute7productE - _ZN40_INTERNAL_ddb216e2_4_k_cu_c9a17979_261944cuda3std3__442_GLOBAL__N__ddb216e2_4_k_cu_c9a17979_261946ignoreE)
_ZN40_INTERNAL_ddb216e2_4_k_cu_c9a17979_261944cuda3std3__442_GLOBAL__N__ddb216e2_4_k_cu_c9a17979_261946ignoreE:
	.zero		1
	.type		_ZN40_INTERNAL_ddb216e2_4_k_cu_c9a17979_261944cute7productE,@object
	.size		_ZN40_INTERNAL_ddb216e2_4_k_cu_c9a17979_261944cute7productE,(_ZN40_INTERNAL_ddb216e2_4_k_cu_c9a17979_261944cuda3std3__45__cpo3endE - _ZN40_INTERNAL_ddb216e2_4_k_cu_c9a17979_261944cute7productE)
_ZN40_INTERNAL_ddb216e2_4_k_cu_c9a17979_261944cute7productE:
	.zero		1
	.type		_ZN40_INTERNAL_ddb216e2_4_k_cu_c9a17979_261944cuda3std3__45__cpo3endE,@object
	.size		_ZN40_INTERNAL_ddb216e2_4_k_cu_c9a17979_261944cuda3std3__45__cpo3endE,(_ZN40_INTERNAL_ddb216e2_4_k_cu_c9a17979_261944cuda3std3__419piecewise_constructE - _ZN40_INTERNAL_ddb216e2_4_k_cu_c9a17979_261944cuda3std3__45__cpo3endE)
_ZN40_INTERNAL_ddb216e2_4_k_cu_c9a17979_261944cuda3std3__45__cpo3endE:
	.zero		1
	.type		_ZN40_INTERNAL_ddb216e2_4_k_cu_c9a17979_261944cuda3std3__419piecewise_constructE,@object
	.size		_ZN40_INTERNAL_ddb216e2_4_k_cu_c9a17979_261944cuda3std3__419piecewise_constructE,(_ZN40_INTERNAL_ddb216e2_4_k_cu_c9a17979_261944cuda3std3__45__cpo4cendE - _ZN40_INTERNAL_ddb216e2_4_k_cu_c9a17979_261944cuda3std3__419piecewise_constructE)
_ZN40_INTERNAL_ddb216e2_4_k_cu_c9a17979_261944cuda3std3__419piecewise_constructE:
	.zero		1
	.type		_ZN40_INTERNAL_ddb216e2_4_k_cu_c9a17979_261944cuda3std3__45__cpo4cendE,@object
	.size		_ZN40_INTERNAL_ddb216e2_4_k_cu_c9a17979_261944cuda3std3__45__cpo4cendE,(_ZN40_INTERNAL_ddb216e2_4_k_cu_c9a17979_261944cuda3std6ranges3__45__cpo4swapE - _ZN40_INTERNAL_ddb216e2_4_k_cu_c9a17979_261944cuda3std3__45__cpo4cendE)
_ZN40_INTERNAL_ddb216e2_4_k_cu_c9a17979_261944cuda3std3__45__cpo4cendE:
	.zero		1
	.type		_ZN40_INTERNAL_ddb216e2_4_k_cu_c9a17979_261944cuda3std6ranges3__45__cpo4swapE,@object
	.size		_ZN40_INTERNAL_ddb216e2_4_k_cu_c9a17979_261944cuda3std6ranges3__45__cpo4swapE,(.L_10 - _ZN40_INTERNAL_ddb216e2_4_k_cu_c9a17979_261944cuda3std6ranges3__45__cpo4swapE)
_ZN40_INTERNAL_ddb216e2_4_k_cu_c9a17979_261944cuda3std6ranges3__45__cpo4swapE:
	.zero		1
.L_10:


//--------------------- .nv.constant0._ZN7cutlass13device_kernelINS_4gemm6kernel13GemmUniversalIN4cute5tupleIJiiiiEEENS1_10collective13CollectiveMmaINS1_35MainloopSm100TmaUmmaWarpSpecializedILi4ELi2ELi4ENS5_IJNS4_1CILi2EEENSA_ILi1EEESC_EEEEENS5_IJNSA_ILi256EEENSA_ILi96EEESF_EEEaNS5_IJlSC_lEEEaSI_NS4_8TiledMMAINS4_8MMA_AtomIJNS4_21SM100_MMA_S8_2x1SM_SSIaaiLi256ELi96ELNS4_4UMMA5MajorE0ELSN_0ELNSM_8SaturateE0EEEEEENS4_6LayoutINS5_IJSC_SC_SC_EEENS5_IJNSA_ILi0EEEST_ST_EEEEENS5_IJNS4_10UnderscoreESW_SW_EEEEENS4_18SM100_TMA_2SM_LOADENS4_14ComposedLayoutINS4_7SwizzleILi3ELi4ELi3EEENS4_18smem_ptr_flag_bitsILi8EEENSR_INS5_IJNSA_ILi8EEENSA_ILi128EEEEEENS5_IJS16_SC_EEEEEEEvNS4_8identityESZ_S1A_vS1B_EENS_8epilogue10collective18CollectiveEpilogueINS1D_23Sm100TmaWarpSpecializedILi1ELi1ELi96ELb0ELb0EEEJNS5_IJS16_SG_SF_EEENS5_IJNSR_IS16_SC_EENSR_ISG_SC_EEEEEaSI_aSI_NS1D_6fusion15FusionCallbacksIS1H_NS1M_17LinearCombinationIaiaiLNS_15FloatRoundStyleE2EEES1I_S1L_JEEENS4_5SM1004TMEM4LOAD26SM100_TMEM_LOAD_32dp32b32xENS4_13SM90_TMA_LOADENS10_INS11_ILi1ELi4ELi3EEES14_NSR_INS5_IJS15_NSA_ILi32EEEEEENS5_IJS1Y_SC_EEEEEEENS4_39AutoVectorizingCopyWithAssumedAlignmentILi128EEENS4_14SM90_TMA_STOREES22_S24_S24_EEEvvEEEEvNT_6ParamsE --------------------------
	.section	.nv.constant0._ZN7cutlass13device_kernelINS_4gemm6kernel13GemmUniversalIN4cute5tupleIJiiiiEEENS1_10collective13CollectiveMmaINS1_35MainloopSm100TmaUmmaWarpSpecializedILi4ELi2ELi4ENS5_IJNS4_1CILi2EEENSA_ILi1EEESC_EEEEENS5_IJNSA_ILi256EEENSA_ILi96EEESF_EEEaNS5_IJlSC_lEEEaSI_NS4_8TiledMMAINS4_8MMA_AtomIJNS4_21SM100_MMA_S8_2x1SM_SSIaaiLi256ELi96ELNS4_4UMMA5MajorE0ELSN_0ELNSM_8SaturateE0EEEEEENS4_6LayoutINS5_IJSC_SC_SC_EEENS5_IJNSA_ILi0EEEST_ST_EEEEENS5_IJNS4_10UnderscoreESW_SW_EEEEENS4_18SM100_TMA_2SM_LOADENS4_14ComposedLayoutINS4_7SwizzleILi3ELi4ELi3EEENS4_18smem_ptr_flag_bitsILi8EEENSR_INS5_IJNSA_ILi8EEENSA_ILi128EEEEEENS5_IJS16_SC_EEEEEEEvNS4_8identityESZ_S1A_vS1B_EENS_8epilogue10collective18CollectiveEpilogueINS1D_23Sm100TmaWarpSpecializedILi1ELi1ELi96ELb0ELb0EEEJNS5_IJS16_SG_SF_EEENS5_IJNSR_IS16_SC_EENSR_ISG_SC_EEEEEaSI_aSI_NS1D_6fusion15FusionCallbacksIS1H_NS1M_17LinearCombinationIaiaiLNS_15FloatRoundStyleE2EEES1I_S1L_JEEENS4_5SM1004TMEM4LOAD26SM100_TMEM_LOAD_32dp32b32xENS4_13SM90_TMA_LOADENS10_INS11_ILi1ELi4ELi3EEES14_NSR_INS5_IJS15_NSA_ILi32EEEEEENS5_IJS1Y_SC_EEEEEEENS4_39AutoVectorizingCopyWithAssumedAlignmentILi128EEENS4_14SM90_TMA_STOREES22_S24_S24_EEEvvEEEEvNT_6ParamsE,"a",@progbits
	.sectionflags	@""
	.align	4
.nv.constant0._ZN7cutlass13device_kernelINS_4gemm6kernel13GemmUniversalIN4cute5tupleIJiiiiEEENS1_10collective13CollectiveMmaINS1_35MainloopSm100TmaUmmaWarpSpecializedILi4ELi2ELi4ENS5_IJNS4_1CILi2EEENSA_ILi1EEESC_EEEEENS5_IJNSA_ILi256EEENSA_ILi96EEESF_EEEaNS5_IJlSC_lEEEaSI_NS4_8TiledMMAINS4_8MMA_AtomIJNS4_21SM100_MMA_S8_2x1SM_SSIaaiLi256ELi96ELNS4_4UMMA5MajorE0ELSN_0ELNSM_8SaturateE0EEEEEENS4_6LayoutINS5_IJSC_SC_SC_EEENS5_IJNSA_ILi0EEEST_ST_EEEEENS5_IJNS4_10UnderscoreESW_SW_EEEEENS4_18SM100_TMA_2SM_LOADENS4_14ComposedLayoutINS4_7SwizzleILi3ELi4ELi3EEENS4_18smem_ptr_flag_bitsILi8EEENSR_INS5_IJNSA_ILi8EEENSA_ILi128EEEEEENS5_IJS16_SC_EEEEEEEvNS4_8identityESZ_S1A_vS1B_EENS_8epilogue10collective18CollectiveEpilogueINS1D_23Sm100TmaWarpSpecializedILi1ELi1ELi96ELb0ELb0EEEJNS5_IJS16_SG_SF_EEENS5_IJNSR_IS16_SC_EENSR_ISG_SC_EEEEEaSI_aSI_NS1D_6fusion15FusionCallbacksIS1H_NS1M_17LinearCombinationIaiaiLNS_15FloatRoundStyleE2EEES1I_S1L_JEEENS4_5SM1004TMEM4LOAD26SM100_TMEM_LOAD_32dp32b32xENS4_13SM90_TMA_LOADENS10_INS11_ILi1ELi4ELi3EEES14_NSR_INS5_IJS15_NSA_ILi32EEEEEENS5_IJS1Y_SC_EEEEEEENS4_39AutoVectorizingCopyWithAssumedAlignmentILi128EEENS4_14SM90_TMA_STOREES22_S24_S24_EEEvvEEEEvNT_6ParamsE:
	.zero		2944


//--------------------- SYMBOLS --------------------------

	.type		.nv.reservedSmem.offset0,@object
	.size		.nv.reservedSmem.offset0,0x4
	.type		.nv.reservedSmem.cap,@object
	.size		.nv.reservedSmem.cap,0x4
	.type		__assertfail,@function
